	.target	sm_100a

	.elftype	@"ET_EXEC"


//--------------------- .note.nv.tkinfo           --------------------------
	.section	.note.nv.tkinfo,"",@"SHT_NOTE"
	.sectionflags	@"SHF_NOTE_NV_TKINFO"
	.tkinfo
        /*0018*/ 	.word	0x00000002
        /*0030*/ 	.string	""
        /*0030*/ 	.string	"ptxas"
        /*0030*/ 	.string	"Cuda compilation tools, release 13.0, V13.0.88"
        /*0030*/ 	.string	"Build cuda_13.0.r13.0/compiler.36424714_0"
        /*0030*/ 	.string	"-arch sm_100a -m 64 "



//--------------------- .note.nv.cuinfo           --------------------------
	.section	.note.nv.cuinfo,"",@"SHT_NOTE"
	.sectionflags	@"SHF_NOTE_NV_CUINFO"
        /*0018*/ 	.short	0x0002
        /*001a*/ 	.short	0x0064
        /*001c*/ 	.short	0x0082
	.zero		2


//--------------------- .nv.info                  --------------------------
	.section	.nv.info,"",@"SHT_CUDA_INFO"
	.align	4


	//----- nvinfo : EIATTR_REGCOUNT
	.align		4
        /*0000*/ 	.byte	0x04, 0x2f
        /*0002*/ 	.short	(.L_12 - .L_11)
	.align		4
.L_11:
        /*0004*/ 	.word	index@(_ZN7cutlass13device_kernelIN5flash19enable_sm80_to_sm89INS1_16FlashAttnFwdSm80INS1_25CollectiveMainloopFwdSm80ILi8ELi2ELb0EN4cute5tupleIJNS5_1CILi128EEENS7_ILi64EEENS7_ILi192EEEEEELi192ENS_10bfloat16_tEfNS_4arch4Sm80ELb1ELb0ELb0ELb1ELb1ELb1ELb1ELb0EEENS1_21CollectiveEpilogueFwdINS6_IJS8_SA_S9_EEENS6_IJNS7_ILi1EEESI_SI_EEESC_SE_Li256ELb1ELb1ELb0ELb0EEENS1_19SingleTileSchedulerILb1ELb0ELb1ELi128EEEEEEEEEvNT_6ParamsE)
        /*0008*/ 	.word	0x00000004


	//----- nvinfo : EIATTR_FRAME_SIZE
	.align		4
.L_12:
        /*000c*/ 	.byte	0x04, 0x11
        /*000e*/ 	.short	(.L_14 - .L_13)
	.align		4
.L_13:
        /*0010*/ 	.word	index@(_ZN7cutlass13device_kernelIN5flash19enable_sm80_to_sm89INS1_16FlashAttnFwdSm80INS1_25CollectiveMainloopFwdSm80ILi8ELi2ELb0EN4cute5tupleIJNS5_1CILi128EEENS7_ILi64EEENS7_ILi192EEEEEELi192ENS_10bfloat16_tEfNS_4arch4Sm80ELb1ELb0ELb0ELb1ELb1ELb1ELb1ELb0EEENS1_21CollectiveEpilogueFwdINS6_IJS8_SA_S9_EEENS6_IJNS7_ILi1EEESI_SI_EEESC_SE_Li256ELb1ELb1ELb0ELb0EEENS1_19SingleTileSchedulerILb1ELb0ELb1ELi128EEEEEEEEEvNT_6ParamsE)
        /*0014*/ 	.word	0x00000000


	//----- nvinfo : EIATTR_REGCOUNT
	.align		4
.L_14:
        /*0018*/ 	.byte	0x04, 0x2f
        /*001a*/ 	.short	(.L_16 - .L_15)
	.align		4
.L_15:
        /*001c*/ 	.word	index@(_ZN7cutlass13device_kernelIN5flash19enable_sm80_to_sm89INS1_16FlashAttnFwdSm80INS1_25CollectiveMainloopFwdSm80ILi8ELi2ELb0EN4cute5tupleIJNS5_1CILi128EEENS7_ILi64EEENS7_ILi192EEEEEELi192ENS_10bfloat16_tEfNS_4arch4Sm80ELb1ELb0ELb0ELb1ELb1ELb0ELb1ELb0EEENS1_21CollectiveEpilogueFwdINS6_IJS8_SA_S9_EEENS6_IJNS7_ILi1EEESI_SI_EEESC_SE_Li256ELb1ELb1ELb0ELb0EEENS1_19SingleTileSchedulerILb1ELb0ELb1ELi128EEEEEEEEEvNT_6ParamsE)
        /*0020*/ 	.word	0x00000004


	//----- nvinfo : EIATTR_FRAME_SIZE
	.align		4
.L_16:
        /*0024*/ 	.byte	0x04, 0x11
        /*0026*/ 	.short	(.L_18 - .L_17)
	.align		4
.L_17:
        /*0028*/ 	.word	index@(_ZN7cutlass13device_kernelIN5flash19enable_sm80_to_sm89INS1_16FlashAttnFwdSm80INS1_25CollectiveMainloopFwdSm80ILi8ELi2ELb0EN4cute5tupleIJNS5_1CILi128EEENS7_ILi64EEENS7_ILi192EEEEEELi192ENS_10bfloat16_tEfNS_4arch4Sm80ELb1ELb0ELb0ELb1ELb1ELb0ELb1ELb0EEENS1_21CollectiveEpilogueFwdINS6_IJS8_SA_S9_EEENS6_IJNS7_ILi1EEESI_SI_EEESC_SE_Li256ELb1ELb1ELb0ELb0EEENS1_19SingleTileSchedulerILb1ELb0ELb1ELi128EEEEEEEEEvNT_6ParamsE)
        /*002c*/ 	.word	0x00000000


	//----- nvinfo : EIATTR_REGCOUNT
	.align		4
.L_18:
        /*0030*/ 	.byte	0x04, 0x2f
        /*0032*/ 	.short	(.L_20 - .L_19)
	.align		4
.L_19:
        /*0034*/ 	.word	index@(_ZN7cutlass13device_kernelIN5flash19enable_sm80_to_sm89INS1_16FlashAttnFwdSm80INS1_25CollectiveMainloopFwdSm80ILi8ELi2ELb0EN4cute5tupleIJNS5_1CILi128EEENS7_ILi64EEENS7_ILi192EEEEEELi192ENS_10bfloat16_tEfNS_4arch4Sm80ELb1ELb0ELb0ELb0ELb1ELb0ELb1ELb0EEENS1_21CollectiveEpilogueFwdINS6_IJS8_SA_S9_EEENS6_IJNS7_ILi1EEESI_SI_EEESC_SE_Li256ELb0ELb1ELb0ELb0EEENS1_30DynamicPersistentTileSchedulerILi256ELi256ELb0ELb1ELb0EEEEEEEEEvNT_6ParamsE)
        /*0038*/ 	.word	0x00000004


	//----- nvinfo : EIATTR_FRAME_SIZE
	.align		4
.L_20:
        /*003c*/ 	.byte	0x04, 0x11
        /*003e*/ 	.short	(.L_22 - .L_21)
	.align		4
.L_21:
        /*0040*/ 	.word	index@(_ZN7cutlass13device_kernelIN5flash19enable_sm80_to_sm89INS1_16FlashAttnFwdSm80INS1_25CollectiveMainloopFwdSm80ILi8ELi2ELb0EN4cute5tupleIJNS5_1CILi128EEENS7_ILi64EEENS7_ILi192EEEEEELi192ENS_10bfloat16_tEfNS_4arch4Sm80ELb1ELb0ELb0ELb0ELb1ELb0ELb1ELb0EEENS1_21CollectiveEpilogueFwdINS6_IJS8_SA_S9_EEENS6_IJNS7_ILi1EEESI_SI_EEESC_SE_Li256ELb0ELb1ELb0ELb0EEENS1_30DynamicPersistentTileSchedulerILi256ELi256ELb0ELb1ELb0EEEEEEEEEvNT_6ParamsE)
        /*0044*/ 	.word	0x00000000


	//----- nvinfo : EIATTR_REGCOUNT
	.align		4
.L_22:
        /*0048*/ 	.byte	0x04, 0x2f
        /*004a*/ 	.short	(.L_24 - .L_23)
	.align		4
.L_23:
        /*004c*/ 	.word	index@(_ZN7cutlass13device_kernelIN5flash19enable_sm80_to_sm89INS1_16FlashAttnFwdSm80INS1_25CollectiveMainloopFwdSm80ILi8ELi2ELb0EN4cute5tupleIJNS5_1CILi128EEENS7_ILi64EEENS7_ILi192EEEEEELi192ENS_10bfloat16_tEfNS_4arch4Sm80ELb0ELb1ELb0ELb1ELb1ELb1ELb1ELb0EEENS1_21CollectiveEpilogueFwdINS6_IJS8_SA_S9_EEENS6_IJNS7_ILi1EEESI_SI_EEESC_SE_Li256ELb1ELb1ELb0ELb0EEENS1_19SingleTileSchedulerILb1ELb0ELb1ELi128EEEEEEEEEvNT_6ParamsE)
        /*0050*/ 	.word	0x00000004


	//----- nvinfo : EIATTR_FRAME_SIZE
	.align		4
.L_24:
        /*0054*/ 	.byte	0x04, 0x11
        /*0056*/ 	.short	(.L_26 - .L_25)
	.align		4
.L_25:
        /*0058*/ 	.word	index@(_ZN7cutlass13device_kernelIN5flash19enable_sm80_to_sm89INS1_16FlashAttnFwdSm80INS1_25CollectiveMainloopFwdSm80ILi8ELi2ELb0EN4cute5tupleIJNS5_1CILi128EEENS7_ILi64EEENS7_ILi192EEEEEELi192ENS_10bfloat16_tEfNS_4arch4Sm80ELb0ELb1ELb0ELb1ELb1ELb1ELb1ELb0EEENS1_21CollectiveEpilogueFwdINS6_IJS8_SA_S9_EEENS6_IJNS7_ILi1EEESI_SI_EEESC_SE_Li256ELb1ELb1ELb0ELb0EEENS1_19SingleTileSchedulerILb1ELb0ELb1ELi128EEEEEEEEEvNT_6ParamsE)
        /*005c*/ 	.word	0x00000000


	//----- nvinfo : EIATTR_REGCOUNT
	.align		4
.L_26:
        /*0060*/ 	.byte	0x04, 0x2f
        /*0062*/ 	.short	(.L_28 - .L_27)
	.align		4
.L_27:
        /*0064*/ 	.word	index@(_ZN7cutlass13device_kernelIN5flash19enable_sm80_to_sm89INS1_16FlashAttnFwdSm80INS1_25CollectiveMainloopFwdSm80ILi8ELi2ELb0EN4cute5tupleIJNS5_1CILi128EEENS7_ILi64EEENS7_ILi192EEEEEELi192ENS_10bfloat16_tEfNS_4arch4Sm80ELb0ELb1ELb0ELb1ELb1ELb0ELb1ELb0EEENS1_21CollectiveEpilogueFwdINS6_IJS8_SA_S9_EEENS6_IJNS7_ILi1EEESI_SI_EEESC_SE_Li256ELb1ELb1ELb0ELb0EEENS1_19SingleTileSchedulerILb1ELb0ELb1ELi128EEEEEEEEEvNT_6ParamsE)
        /*0068*/ 	.word	0x00000004


	//----- nvinfo : EIATTR_FRAME_SIZE
	.align		4
.L_28:
        /*006c*/ 	.byte	0x04, 0x11
        /*006e*/ 	.short	(.L_30 - .L_29)
	.align		4
.L_29:
        /*0070*/ 	.word	index@(_ZN7cutlass13device_kernelIN5flash19enable_sm80_to_sm89INS1_16FlashAttnFwdSm80INS1_25CollectiveMainloopFwdSm80ILi8ELi2ELb0EN4cute5tupleIJNS5_1CILi128EEENS7_ILi64EEENS7_ILi192EEEEEELi192ENS_10bfloat16_tEfNS_4arch4Sm80ELb0ELb1ELb0ELb1ELb1ELb0ELb1ELb0EEENS1_21CollectiveEpilogueFwdINS6_IJS8_SA_S9_EEENS6_IJNS7_ILi1EEESI_SI_EEESC_SE_Li256ELb1ELb1ELb0ELb0EEENS1_19SingleTileSchedulerILb1ELb0ELb1ELi128EEEEEEEEEvNT_6ParamsE)
        /*0074*/ 	.word	0x00000000


	//----- nvinfo : EIATTR_REGCOUNT
	.align		4
.L_30:
        /*0078*/ 	.byte	0x04, 0x2f
        /*007a*/ 	.short	(.L_32 - .L_31)
	.align		4
.L_31:
        /*007c*/ 	.word	index@(_ZN7cutlass13device_kernelIN5flash19enable_sm80_to_sm89INS1_16FlashAttnFwdSm80INS1_25CollectiveMainloopFwdSm80ILi8ELi2ELb0EN4cute5tupleIJNS5_1CILi128EEENS7_ILi64EEENS7_ILi192EEEEEELi192ENS_10bfloat16_tEfNS_4arch4Sm80ELb0ELb1ELb0ELb0ELb1ELb0ELb1ELb0EEENS1_21CollectiveEpilogueFwdINS6_IJS8_SA_S9_EEENS6_IJNS7_ILi1EEESI_SI_EEESC_SE_Li256ELb0ELb1ELb0ELb0EEENS1_19SingleTileSchedulerILb0ELb0ELb1ELi128EEEEEEEEEvNT_6ParamsE)
        /*0080*/ 	.word	0x00000004


	//----- nvinfo : EIATTR_FRAME_SIZE
	.align		4
.L_32:
        /*0084*/ 	.byte	0x04, 0x11
        /*0086*/ 	.short	(.L_34 - .L_33)
	.align		4
.L_33:
        /*0088*/ 	.word	index@(_ZN7cutlass13device_kernelIN5flash19enable_sm80_to_sm89INS1_16FlashAttnFwdSm80INS1_25CollectiveMainloopFwdSm80ILi8ELi2ELb0EN4cute5tupleIJNS5_1CILi128EEENS7_ILi64EEENS7_ILi192EEEEEELi192ENS_10bfloat16_tEfNS_4arch4Sm80ELb0ELb1ELb0ELb0ELb1ELb0ELb1ELb0EEENS1_21CollectiveEpilogueFwdINS6_IJS8_SA_S9_EEENS6_IJNS7_ILi1EEESI_SI_EEESC_SE_Li256ELb0ELb1ELb0ELb0EEENS1_19SingleTileSchedulerILb0ELb0ELb1ELi128EEEEEEEEEvNT_6ParamsE)
        /*008c*/ 	.word	0x00000000


	//----- nvinfo : EIATTR_REGCOUNT
	.align		4
.L_34:
        /*0090*/ 	.byte	0x04, 0x2f
        /*0092*/ 	.short	(.L_36 - .L_35)
	.align		4
.L_35:
        /*0094*/ 	.word	index@(_ZN7cutlass13device_kernelIN5flash19enable_sm80_to_sm89INS1_16FlashAttnFwdSm80INS1_25CollectiveMainloopFwdSm80ILi8ELi2ELb0EN4cute5tupleIJNS5_1CILi128EEENS7_ILi64EEENS7_ILi192EEEEEELi192ENS_10bfloat16_tEfNS_4arch4Sm80ELb0ELb0ELb0ELb1ELb1ELb1ELb1ELb0EEENS1_21CollectiveEpilogueFwdINS6_IJS8_SA_S9_EEENS6_IJNS7_ILi1EEESI_SI_EEESC_SE_Li256ELb1ELb1ELb0ELb0EEENS1_19SingleTileSchedulerILb1ELb0ELb1ELi128EEEEEEEEEvNT_6ParamsE)
        /*0098*/ 	.word	0x00000004


	//----- nvinfo : EIATTR_FRAME_SIZE
	.align		4
.L_36:
        /*009c*/ 	.byte	0x04, 0x11
        /*009e*/ 	.short	(.L_38 - .L_37)
	.align		4
.L_37:
        /*00a0*/ 	.word	index@(_ZN7cutlass13device_kernelIN5flash19enable_sm80_to_sm89INS1_16FlashAttnFwdSm80INS1_25CollectiveMainloopFwdSm80ILi8ELi2ELb0EN4cute5tupleIJNS5_1CILi128EEENS7_ILi64EEENS7_ILi192EEEEEELi192ENS_10bfloat16_tEfNS_4arch4Sm80ELb0ELb0ELb0ELb1ELb1ELb1ELb1ELb0EEENS1_21CollectiveEpilogueFwdINS6_IJS8_SA_S9_EEENS6_IJNS7_ILi1EEESI_SI_EEESC_SE_Li256ELb1ELb1ELb0ELb0EEENS1_19SingleTileSchedulerILb1ELb0ELb1ELi128EEEEEEEEEvNT_6ParamsE)
        /*00a4*/ 	.word	0x00000000


	//----- nvinfo : EIATTR_REGCOUNT
	.align		4
.L_38:
        /*00a8*/ 	.byte	0x04, 0x2f
        /*00aa*/ 	.short	(.L_40 - .L_39)
	.align		4
.L_39:
        /*00ac*/ 	.word	index@(_ZN7cutlass13device_kernelIN5flash19enable_sm80_to_sm89INS1_16FlashAttnFwdSm80INS1_25CollectiveMainloopFwdSm80ILi8ELi2ELb0EN4cute5tupleIJNS5_1CILi128EEENS7_ILi64EEENS7_ILi192EEEEEELi192ENS_10bfloat16_tEfNS_4arch4Sm80ELb0ELb0ELb0ELb1ELb1ELb0ELb1ELb0EEENS1_21CollectiveEpilogueFwdINS6_IJS8_SA_S9_EEENS6_IJNS7_ILi1EEESI_SI_EEESC_SE_Li256ELb1ELb1ELb0ELb0EEENS1_19SingleTileSchedulerILb1ELb0ELb1ELi128EEEEEEEEEvNT_6ParamsE)
        /*00b0*/ 	.word	0x00000004


	//----- nvinfo : EIATTR_FRAME_SIZE
	.align		4
.L_40:
        /*00b4*/ 	.byte	0x04, 0x11
        /*00b6*/ 	.short	(.L_42 - .L_41)
	.align		4
.L_41:
        /*00b8*/ 	.word	index@(_ZN7cutlass13device_kernelIN5flash19enable_sm80_to_sm89INS1_16FlashAttnFwdSm80INS1_25CollectiveMainloopFwdSm80ILi8ELi2ELb0EN4cute5tupleIJNS5_1CILi128EEENS7_ILi64EEENS7_ILi192EEEEEELi192ENS_10bfloat16_tEfNS_4arch4Sm80ELb0ELb0ELb0ELb1ELb1ELb0ELb1ELb0EEENS1_21CollectiveEpilogueFwdINS6_IJS8_SA_S9_EEENS6_IJNS7_ILi1EEESI_SI_EEESC_SE_Li256ELb1ELb1ELb0ELb0EEENS1_19SingleTileSchedulerILb1ELb0ELb1ELi128EEEEEEEEEvNT_6ParamsE)
        /*00bc*/ 	.word	0x00000000


	//----- nvinfo : EIATTR_REGCOUNT
	.align		4
.L_42:
        /*00c0*/ 	.byte	0x04, 0x2f
        /*00c2*/ 	.short	(.L_44 - .L_43)
	.align		4
.L_43:
        /*00c4*/ 	.word	index@(_ZN7cutlass13device_kernelIN5flash19enable_sm80_to_sm89INS1_16FlashAttnFwdSm80INS1_25CollectiveMainloopFwdSm80ILi8ELi2ELb0EN4cute5tupleIJNS5_1CILi128EEENS7_ILi64EEENS7_ILi192EEEEEELi192ENS_10bfloat16_tEfNS_4arch4Sm80ELb0ELb0ELb0ELb0ELb1ELb0ELb1ELb0EEENS1_21CollectiveEpilogueFwdINS6_IJS8_SA_S9_EEENS6_IJNS7_ILi1EEESI_SI_EEESC_SE_Li256ELb0ELb1ELb0ELb0EEENS1_19SingleTileSchedulerILb0ELb0ELb1ELi128EEEEEEEEEvNT_6ParamsE)
        /*00c8*/ 	.word	0x00000004


	//----- nvinfo : EIATTR_FRAME_SIZE
	.align		4
.L_44:
        /*00cc*/ 	.byte	0x04, 0x11
        /*00ce*/ 	.short	(.L_46 - .L_45)
	.align		4
.L_45:
        /*00d0*/ 	.word	index@(_ZN7cutlass13device_kernelIN5flash19enable_sm80_to_sm89INS1_16FlashAttnFwdSm80INS1_25CollectiveMainloopFwdSm80ILi8ELi2ELb0EN4cute5tupleIJNS5_1CILi128EEENS7_ILi64EEENS7_ILi192EEEEEELi192ENS_10bfloat16_tEfNS_4arch4Sm80ELb0ELb0ELb0ELb0ELb1ELb0ELb1ELb0EEENS1_21CollectiveEpilogueFwdINS6_IJS8_SA_S9_EEENS6_IJNS7_ILi1EEESI_SI_EEESC_SE_Li256ELb0ELb1ELb0ELb0EEENS1_19SingleTileSchedulerILb0ELb0ELb1ELi128EEEEEEEEEvNT_6ParamsE)
        /*00d4*/ 	.word	0x00000000


	//----- nvinfo : EIATTR_REGCOUNT
	.align		4
.L_46:
        /*00d8*/ 	.byte	0x04, 0x2f
        /*00da*/ 	.short	(.L_48 - .L_47)
	.align		4
.L_47:
        /*00dc*/ 	.word	index@(_ZN7cutlass13device_kernelIN5flash19enable_sm80_to_sm89INS1_16FlashAttnFwdSm80INS1_25CollectiveMainloopFwdSm80ILi8ELi1ELb0EN4cute5tupleIJNS5_1CILi128EEENS7_ILi64EEENS7_ILi192EEEEEELi192ENS_10bfloat16_tEfNS_4arch4Sm80ELb1ELb0ELb0ELb1ELb1ELb1ELb1ELb0EEENS1_21CollectiveEpilogueFwdINS6_IJS8_SA_S9_EEENS6_IJNS7_ILi1EEESI_SI_EEESC_SE_Li256ELb1ELb1ELb0ELb0EEENS1_19SingleTileSchedulerILb1ELb0ELb1ELi128EEEEEEEEEvNT_6ParamsE)
        /*00e0*/ 	.word	0x00000004


	//----- nvinfo : EIATTR_FRAME_SIZE
	.align		4
.L_48:
        /*00e4*/ 	.byte	0x04, 0x11
        /*00e6*/ 	.short	(.L_50 - .L_49)
	.align		4
.L_49:
        /*00e8*/ 	.word	index@(_ZN7cutlass13device_kernelIN5flash19enable_sm80_to_sm89INS1_16FlashAttnFwdSm80INS1_25CollectiveMainloopFwdSm80ILi8ELi1ELb0EN4cute5tupleIJNS5_1CILi128EEENS7_ILi64EEENS7_ILi192EEEEEELi192ENS_10bfloat16_tEfNS_4arch4Sm80ELb1ELb0ELb0ELb1ELb1ELb1ELb1ELb0EEENS1_21CollectiveEpilogueFwdINS6_IJS8_SA_S9_EEENS6_IJNS7_ILi1EEESI_SI_EEESC_SE_Li256ELb1ELb1ELb0ELb0EEENS1_19SingleTileSchedulerILb1ELb0ELb1ELi128EEEEEEEEEvNT_6ParamsE)
        /*00ec*/ 	.word	0x00000000


	//----- nvinfo : EIATTR_REGCOUNT
	.align		4
.L_50:
        /*00f0*/ 	.byte	0x04, 0x2f
        /*00f2*/ 	.short	(.L_52 - .L_51)
	.align		4
.L_51:
        /*00f4*/ 	.word	index@(_ZN7cutlass13device_kernelIN5flash19enable_sm80_to_sm89INS1_16FlashAttnFwdSm80INS1_25CollectiveMainloopFwdSm80ILi8ELi1ELb0EN4cute5tupleIJNS5_1CILi128EEENS7_ILi64EEENS7_ILi192EEEEEELi192ENS_10bfloat16_tEfNS_4arch4Sm80ELb1ELb0ELb0ELb1ELb1ELb0ELb1ELb0EEENS1_21CollectiveEpilogueFwdINS6_IJS8_SA_S9_EEENS6_IJNS7_ILi1EEESI_SI_EEESC_SE_Li256ELb1ELb1ELb0ELb0EEENS1_19SingleTileSchedulerILb1ELb0ELb1ELi128EEEEEEEEEvNT_6ParamsE)
        /*00f8*/ 	.word	0x00000004


	//----- nvinfo : EIATTR_FRAME_SIZE
	.align		4
.L_52:
        /*00fc*/ 	.byte	0x04, 0x11
        /*00fe*/ 	.short	(.L_54 - .L_53)
	.align		4
.L_53:
        /*0100*/ 	.word	index@(_ZN7cutlass13device_kernelIN5flash19enable_sm80_to_sm89INS1_16FlashAttnFwdSm80INS1_25CollectiveMainloopFwdSm80ILi8ELi1ELb0EN4cute5tupleIJNS5_1CILi128EEENS7_ILi64EEENS7_ILi192EEEEEELi192ENS_10bfloat16_tEfNS_4arch4Sm80ELb1ELb0ELb0ELb1ELb1ELb0ELb1ELb0EEENS1_21CollectiveEpilogueFwdINS6_IJS8_SA_S9_EEENS6_IJNS7_ILi1EEESI_SI_EEESC_SE_Li256ELb1ELb1ELb0ELb0EEENS1_19SingleTileSchedulerILb1ELb0ELb1ELi128EEEEEEEEEvNT_6ParamsE)
        /*0104*/ 	.word	0x00000000


	//----- nvinfo : EIATTR_REGCOUNT
	.align		4
.L_54:
        /*0108*/ 	.byte	0x04, 0x2f
        /*010a*/ 	.short	(.L_56 - .L_55)
	.align		4
.L_55:
        /*010c*/ 	.word	index@(_ZN7cutlass13device_kernelIN5flash19enable_sm80_to_sm89INS1_16FlashAttnFwdSm80INS1_25CollectiveMainloopFwdSm80ILi8ELi1ELb0EN4cute5tupleIJNS5_1CILi128EEENS7_ILi64EEENS7_ILi192EEEEEELi192ENS_10bfloat16_tEfNS_4arch4Sm80ELb1ELb0ELb0ELb0ELb1ELb0ELb1ELb0EEENS1_21CollectiveEpilogueFwdINS6_IJS8_SA_S9_EEENS6_IJNS7_ILi1EEESI_SI_EEESC_SE_Li256ELb0ELb1ELb0ELb0EEENS1_30DynamicPersistentTileSchedulerILi256ELi256ELb0ELb1ELb0EEEEEEEEEvNT_6ParamsE)
        /*0110*/ 	.word	0x00000004


	//----- nvinfo : EIATTR_FRAME_SIZE
	.align		4
.L_56:
        /*0114*/ 	.byte	0x04, 0x11
        /*0116*/ 	.short	(.L_58 - .L_57)
	.align		4
.L_57:
        /*0118*/ 	.word	index@(_ZN7cutlass13device_kernelIN5flash19enable_sm80_to_sm89INS1_16FlashAttnFwdSm80INS1_25CollectiveMainloopFwdSm80ILi8ELi1ELb0EN4cute5tupleIJNS5_1CILi128EEENS7_ILi64EEENS7_ILi192EEEEEELi192ENS_10bfloat16_tEfNS_4arch4Sm80ELb1ELb0ELb0ELb0ELb1ELb0ELb1ELb0EEENS1_21CollectiveEpilogueFwdINS6_IJS8_SA_S9_EEENS6_IJNS7_ILi1EEESI_SI_EEESC_SE_Li256ELb0ELb1ELb0ELb0EEENS1_30DynamicPersistentTileSchedulerILi256ELi256ELb0ELb1ELb0EEEEEEEEEvNT_6ParamsE)
        /*011c*/ 	.word	0x00000000


	//----- nvinfo : EIATTR_REGCOUNT
	.align		4
.L_58:
        /*0120*/ 	.byte	0x04, 0x2f
        /*0122*/ 	.short	(.L_60 - .L_59)
	.align		4
.L_59:
        /*0124*/ 	.word	index@(_ZN7cutlass13device_kernelIN5flash19enable_sm80_to_sm89INS1_16FlashAttnFwdSm80INS1_25CollectiveMainloopFwdSm80ILi8ELi1ELb0EN4cute5tupleIJNS5_1CILi128EEENS7_ILi64EEENS7_ILi192EEEEEELi192ENS_10bfloat16_tEfNS_4arch4Sm80ELb0ELb1ELb0ELb1ELb1ELb1ELb1ELb0EEENS1_21CollectiveEpilogueFwdINS6_IJS8_SA_S9_EEENS6_IJNS7_ILi1EEESI_SI_EEESC_SE_Li256ELb1ELb1ELb0ELb0EEENS1_19SingleTileSchedulerILb1ELb0ELb1ELi128EEEEEEEEEvNT_6ParamsE)
        /*0128*/ 	.word	0x00000004


	//----- nvinfo : EIATTR_FRAME_SIZE
	.align		4
.L_60:
        /*012c*/ 	.byte	0x04, 0x11
        /*012e*/ 	.short	(.L_62 - .L_61)
	.align		4
.L_61:
        /*0130*/ 	.word	index@(_ZN7cutlass13device_kernelIN5flash19enable_sm80_to_sm89INS1_16FlashAttnFwdSm80INS1_25CollectiveMainloopFwdSm80ILi8ELi1ELb0EN4cute5tupleIJNS5_1CILi128EEENS7_ILi64EEENS7_ILi192EEEEEELi192ENS_10bfloat16_tEfNS_4arch4Sm80ELb0ELb1ELb0ELb1ELb1ELb1ELb1ELb0EEENS1_21CollectiveEpilogueFwdINS6_IJS8_SA_S9_EEENS6_IJNS7_ILi1EEESI_SI_EEESC_SE_Li256ELb1ELb1ELb0ELb0EEENS1_19SingleTileSchedulerILb1ELb0ELb1ELi128EEEEEEEEEvNT_6ParamsE)
        /*0134*/ 	.word	0x00000000


	//----- nvinfo : EIATTR_REGCOUNT
	.align		4
.L_62:
        /*0138*/ 	.byte	0x04, 0x2f
        /*013a*/ 	.short	(.L_64 - .L_63)
	.align		4
.L_63:
        /*013c*/ 	.word	index@(_ZN7cutlass13device_kernelIN5flash19enable_sm80_to_sm89INS1_16FlashAttnFwdSm80INS1_25CollectiveMainloopFwdSm80ILi8ELi1ELb0EN4cute5tupleIJNS5_1CILi128EEENS7_ILi64EEENS7_ILi192EEEEEELi192ENS_10bfloat16_tEfNS_4arch4Sm80ELb0ELb1ELb0ELb1ELb1ELb0ELb1ELb0EEENS1_21CollectiveEpilogueFwdINS6_IJS8_SA_S9_EEENS6_IJNS7_ILi1EEESI_SI_EEESC_SE_Li256ELb1ELb1ELb0ELb0EEENS1_19SingleTileSchedulerILb1ELb0ELb1ELi128EEEEEEEEEvNT_6ParamsE)
        /*0140*/ 	.word	0x00000004


	//----- nvinfo : EIATTR_FRAME_SIZE
	.align		4
.L_64:
        /*0144*/ 	.byte	0x04, 0x11
        /*0146*/ 	.short	(.L_66 - .L_65)
	.align		4
.L_65:
        /*0148*/ 	.word	index@(_ZN7cutlass13device_kernelIN5flash19enable_sm80_to_sm89INS1_16FlashAttnFwdSm80INS1_25CollectiveMainloopFwdSm80ILi8ELi1ELb0EN4cute5tupleIJNS5_1CILi128EEENS7_ILi64EEENS7_ILi192EEEEEELi192ENS_10bfloat16_tEfNS_4arch4Sm80ELb0ELb1ELb0ELb1ELb1ELb0ELb1ELb0EEENS1_21CollectiveEpilogueFwdINS6_IJS8_SA_S9_EEENS6_IJNS7_ILi1EEESI_SI_EEESC_SE_Li256ELb1ELb1ELb0ELb0EEENS1_19SingleTileSchedulerILb1ELb0ELb1ELi128EEEEEEEEEvNT_6ParamsE)
        /*014c*/ 	.word	0x00000000


	//----- nvinfo : EIATTR_REGCOUNT
	.align		4
.L_66:
        /*0150*/ 	.byte	0x04, 0x2f
        /*0152*/ 	.short	(.L_68 - .L_67)
	.align		4
.L_67:
        /*0154*/ 	.word	index@(_ZN7cutlass13device_kernelIN5flash19enable_sm80_to_sm89INS1_16FlashAttnFwdSm80INS1_25CollectiveMainloopFwdSm80ILi8ELi1ELb0EN4cute5tupleIJNS5_1CILi128EEENS7_ILi64EEENS7_ILi192EEEEEELi192ENS_10bfloat16_tEfNS_4arch4Sm80ELb0ELb1ELb0ELb0ELb1ELb0ELb1ELb0EEENS1_21CollectiveEpilogueFwdINS6_IJS8_SA_S9_EEENS6_IJNS7_ILi1EEESI_SI_EEESC_SE_Li256ELb0ELb1ELb0ELb0EEENS1_19SingleTileSchedulerILb0ELb0ELb1ELi128EEEEEEEEEvNT_6ParamsE)
        /*0158*/ 	.word	0x00000004


	//----- nvinfo : EIATTR_FRAME_SIZE
	.align		4
.L_68:
        /*015c*/ 	.byte	0x04, 0x11
        /*015e*/ 	.short	(.L_70 - .L_69)
	.align		4
.L_69:
        /*0160*/ 	.word	index@(_ZN7cutlass13device_kernelIN5flash19enable_sm80_to_sm89INS1_16FlashAttnFwdSm80INS1_25CollectiveMainloopFwdSm80ILi8ELi1ELb0EN4cute5tupleIJNS5_1CILi128EEENS7_ILi64EEENS7_ILi192EEEEEELi192ENS_10bfloat16_tEfNS_4arch4Sm80ELb0ELb1ELb0ELb0ELb1ELb0ELb1ELb0EEENS1_21CollectiveEpilogueFwdINS6_IJS8_SA_S9_EEENS6_IJNS7_ILi1EEESI_SI_EEESC_SE_Li256ELb0ELb1ELb0ELb0EEENS1_19SingleTileSchedulerILb0ELb0ELb1ELi128EEEEEEEEEvNT_6ParamsE)
        /*0164*/ 	.word	0x00000000


	//----- nvinfo : EIATTR_REGCOUNT
	.align		4
.L_70:
        /*0168*/ 	.byte	0x04, 0x2f
        /*016a*/ 	.short	(.L_72 - .L_71)
	.align		4
.L_71:
        /*016c*/ 	.word	index@(_ZN7cutlass13device_kernelIN5flash19enable_sm80_to_sm89INS1_16FlashAttnFwdSm80INS1_25CollectiveMainloopFwdSm80ILi8ELi1ELb0EN4cute5tupleIJNS5_1CILi128EEENS7_ILi64EEENS7_ILi192EEEEEELi192ENS_10bfloat16_tEfNS_4arch4Sm80ELb0ELb0ELb0ELb1ELb1ELb1ELb1ELb0EEENS1_21CollectiveEpilogueFwdINS6_IJS8_SA_S9_EEENS6_IJNS7_ILi1EEESI_SI_EEESC_SE_Li256ELb1ELb1ELb0ELb0EEENS1_19SingleTileSchedulerILb1ELb0ELb1ELi128EEEEEEEEEvNT_6ParamsE)
        /*0170*/ 	.word	0x00000004


	//----- nvinfo : EIATTR_FRAME_SIZE
	.align		4
.L_72:
        /*0174*/ 	.byte	0x04, 0x11
        /*0176*/ 	.short	(.L_74 - .L_73)
	.align		4
.L_73:
        /*0178*/ 	.word	index@(_ZN7cutlass13device_kernelIN5flash19enable_sm80_to_sm89INS1_16FlashAttnFwdSm80INS1_25CollectiveMainloopFwdSm80ILi8ELi1ELb0EN4cute5tupleIJNS5_1CILi128EEENS7_ILi64EEENS7_ILi192EEEEEELi192ENS_10bfloat16_tEfNS_4arch4Sm80ELb0ELb0ELb0ELb1ELb1ELb1ELb1ELb0EEENS1_21CollectiveEpilogueFwdINS6_IJS8_SA_S9_EEENS6_IJNS7_ILi1EEESI_SI_EEESC_SE_Li256ELb1ELb1ELb0ELb0EEENS1_19SingleTileSchedulerILb1ELb0ELb1ELi128EEEEEEEEEvNT_6ParamsE)
        /*017c*/ 	.word	0x00000000


	//----- nvinfo : EIATTR_REGCOUNT
	.align		4
.L_74:
        /*0180*/ 	.byte	0x04, 0x2f
        /*0182*/ 	.short	(.L_76 - .L_75)
	.align		4
.L_75:
        /*0184*/ 	.word	index@(_ZN7cutlass13device_kernelIN5flash19enable_sm80_to_sm89INS1_16FlashAttnFwdSm80INS1_25CollectiveMainloopFwdSm80ILi8ELi1ELb0EN4cute5tupleIJNS5_1CILi128EEENS7_ILi64EEENS7_ILi192EEEEEELi192ENS_10bfloat16_tEfNS_4arch4Sm80ELb0ELb0ELb0ELb1ELb1ELb0ELb1ELb0EEENS1_21CollectiveEpilogueFwdINS6_IJS8_SA_S9_EEENS6_IJNS7_ILi1EEESI_SI_EEESC_SE_Li256ELb1ELb1ELb0ELb0EEENS1_19SingleTileSchedulerILb1ELb0ELb1ELi128EEEEEEEEEvNT_6ParamsE)
        /*0188*/ 	.word	0x00000004


	//----- nvinfo : EIATTR_FRAME_SIZE
	.align		4
.L_76:
        /*018c*/ 	.byte	0x04, 0x11
        /*018e*/ 	.short	(.L_78 - .L_77)
	.align		4
.L_77:
        /*0190*/ 	.word	index@(_ZN7cutlass13device_kernelIN5flash19enable_sm80_to_sm89INS1_16FlashAttnFwdSm80INS1_25CollectiveMainloopFwdSm80ILi8ELi1ELb0EN4cute5tupleIJNS5_1CILi128EEENS7_ILi64EEENS7_ILi192EEEEEELi192ENS_10bfloat16_tEfNS_4arch4Sm80ELb0ELb0ELb0ELb1ELb1ELb0ELb1ELb0EEENS1_21CollectiveEpilogueFwdINS6_IJS8_SA_S9_EEENS6_IJNS7_ILi1EEESI_SI_EEESC_SE_Li256ELb1ELb1ELb0ELb0EEENS1_19SingleTileSchedulerILb1ELb0ELb1ELi128EEEEEEEEEvNT_6ParamsE)
        /*0194*/ 	.word	0x00000000


	//----- nvinfo : EIATTR_REGCOUNT
	.align		4
.L_78:
        /*0198*/ 	.byte	0x04, 0x2f
        /*019a*/ 	.short	(.L_80 - .L_79)
	.align		4
.L_79:
        /*019c*/ 	.word	index@(_ZN7cutlass13device_kernelIN5flash19enable_sm80_to_sm89INS1_16FlashAttnFwdSm80INS1_25CollectiveMainloopFwdSm80ILi8ELi1ELb0EN4cute5tupleIJNS5_1CILi128EEENS7_ILi64EEENS7_ILi192EEEEEELi192ENS_10bfloat16_tEfNS_4arch4Sm80ELb0ELb0ELb0ELb0ELb1ELb0ELb1ELb0EEENS1_21CollectiveEpilogueFwdINS6_IJS8_SA_S9_EEENS6_IJNS7_ILi1EEESI_SI_EEESC_SE_Li256ELb0ELb1ELb0ELb0EEENS1_19SingleTileSchedulerILb0ELb0ELb1ELi128EEEEEEEEEvNT_6ParamsE)
        /*01a0*/ 	.word	0x00000004


	//----- nvinfo : EIATTR_FRAME_SIZE
	.align		4
.L_80:
        /*01a4*/ 	.byte	0x04, 0x11
        /*01a6*/ 	.short	(.L_82 - .L_81)
	.align		4
.L_81:
        /*01a8*/ 	.word	index@(_ZN7cutlass13device_kernelIN5flash19enable_sm80_to_sm89INS1_16FlashAttnFwdSm80INS1_25CollectiveMainloopFwdSm80ILi8ELi1ELb0EN4cute5tupleIJNS5_1CILi128EEENS7_ILi64EEENS7_ILi192EEEEEELi192ENS_10bfloat16_tEfNS_4arch4Sm80ELb0ELb0ELb0ELb0ELb1ELb0ELb1ELb0EEENS1_21CollectiveEpilogueFwdINS6_IJS8_SA_S9_EEENS6_IJNS7_ILi1EEESI_SI_EEESC_SE_Li256ELb0ELb1ELb0ELb0EEENS1_19SingleTileSchedulerILb0ELb0ELb1ELi128EEEEEEEEEvNT_6ParamsE)
        /*01ac*/ 	.word	0x00000000


	//----- nvinfo : EIATTR_MIN_STACK_SIZE
	.align		4
.L_82:
        /*01b0*/ 	.byte	0x04, 0x12
        /*01b2*/ 	.short	(.L_84 - .L_83)
	.align		4
.L_83:
        /*01b4*/ 	.word	index@(_ZN7cutlass13device_kernelIN5flash19enable_sm80_to_sm89INS1_16FlashAttnFwdSm80INS1_25CollectiveMainloopFwdSm80ILi8ELi1ELb0EN4cute5tupleIJNS5_1CILi128EEENS7_ILi64EEENS7_ILi192EEEEEELi192ENS_10bfloat16_tEfNS_4arch4Sm80ELb0ELb0ELb0ELb0ELb1ELb0ELb1ELb0EEENS1_21CollectiveEpilogueFwdINS6_IJS8_SA_S9_EEENS6_IJNS7_ILi1EEESI_SI_EEESC_SE_Li256ELb0ELb1ELb0ELb0EEENS1_19SingleTileSchedulerILb0ELb0ELb1ELi128EEEEEEEEEvNT_6ParamsE)
        /*01b8*/ 	.word	0x00000000


	//----- nvinfo : EIATTR_MIN_STACK_SIZE
	.align		4
.L_84:
        /*01bc*/ 	.byte	0x04, 0x12
        /*01be*/ 	.short	(.L_86 - .L_85)
	.align		4
.L_85:
        /*01c0*/ 	.word	index@(_ZN7cutlass13device_kernelIN5flash19enable_sm80_to_sm89INS1_16FlashAttnFwdSm80INS1_25CollectiveMainloopFwdSm80ILi8ELi1ELb0EN4cute5tupleIJNS5_1CILi128EEENS7_ILi64EEENS7_ILi192EEEEEELi192ENS_10bfloat16_tEfNS_4arch4Sm80ELb0ELb0ELb0ELb1ELb1ELb0ELb1ELb0EEENS1_21CollectiveEpilogueFwdINS6_IJS8_SA_S9_EEENS6_IJNS7_ILi1EEESI_SI_EEESC_SE_Li256ELb1ELb1ELb0ELb0EEENS1_19SingleTileSchedulerILb1ELb0ELb1ELi128EEEEEEEEEvNT_6ParamsE)
        /*01c4*/ 	.word	0x00000000


	//----- nvinfo : EIATTR_MIN_STACK_SIZE
	.align		4
.L_86:
        /*01c8*/ 	.byte	0x04, 0x12
        /*01ca*/ 	.short	(.L_88 - .L_87)
	.align		4
.L_87:
        /*01cc*/ 	.word	index@(_ZN7cutlass13device_kernelIN5flash19enable_sm80_to_sm89INS1_16FlashAttnFwdSm80INS1_25CollectiveMainloopFwdSm80ILi8ELi1ELb0EN4cute5tupleIJNS5_1CILi128EEENS7_ILi64EEENS7_ILi192EEEEEELi192ENS_10bfloat16_tEfNS_4arch4Sm80ELb0ELb0ELb0ELb1ELb1ELb1ELb1ELb0EEENS1_21CollectiveEpilogueFwdINS6_IJS8_SA_S9_EEENS6_IJNS7_ILi1EEESI_SI_EEESC_SE_Li256ELb1ELb1ELb0ELb0EEENS1_19SingleTileSchedulerILb1ELb0ELb1ELi128EEEEEEEEEvNT_6ParamsE)
        /*01d0*/ 	.word	0x00000000


	//----- nvinfo : EIATTR_MIN_STACK_SIZE
	.align		4
.L_88:
        /*01d4*/ 	.byte	0x04, 0x12
        /*01d6*/ 	.short	(.L_90 - .L_89)
	.align		4
.L_89:
        /*01d8*/ 	.word	index@(_ZN7cutlass13device_kernelIN5flash19enable_sm80_to_sm89INS1_16FlashAttnFwdSm80INS1_25CollectiveMainloopFwdSm80ILi8ELi1ELb0EN4cute5tupleIJNS5_1CILi128EEENS7_ILi64EEENS7_ILi192EEEEEELi192ENS_10bfloat16_tEfNS_4arch4Sm80ELb0ELb1ELb0ELb0ELb1ELb0ELb1ELb0EEENS1_21CollectiveEpilogueFwdINS6_IJS8_SA_S9_EEENS6_IJNS7_ILi1EEESI_SI_EEESC_SE_Li256ELb0ELb1ELb0ELb0EEENS1_19SingleTileSchedulerILb0ELb0ELb1ELi128EEEEEEEEEvNT_6ParamsE)
        /*01dc*/ 	.word	0x00000000


	//----- nvinfo : EIATTR_MIN_STACK_SIZE
	.align		4
.L_90:
        /*01e0*/ 	.byte	0x04, 0x12
        /*01e2*/ 	.short	(.L_92 - .L_91)
	.align		4
.L_91:
        /*01e4*/ 	.word	index@(_ZN7cutlass13device_kernelIN5flash19enable_sm80_to_sm89INS1_16FlashAttnFwdSm80INS1_25CollectiveMainloopFwdSm80ILi8ELi1ELb0EN4cute5tupleIJNS5_1CILi128EEENS7_ILi64EEENS7_ILi192EEEEEELi192ENS_10bfloat16_tEfNS_4arch4Sm80ELb0ELb1ELb0ELb1ELb1ELb0ELb1ELb0EEENS1_21CollectiveEpilogueFwdINS6_IJS8_SA_S9_EEENS6_IJNS7_ILi1EEESI_SI_EEESC_SE_Li256ELb1ELb1ELb0ELb0EEENS1_19SingleTileSchedulerILb1ELb0ELb1ELi128EEEEEEEEEvNT_6ParamsE)
        /*01e8*/ 	.word	0x00000000


	//----- nvinfo : EIATTR_MIN_STACK_SIZE
	.align		4
.L_92:
        /*01ec*/ 	.byte	0x04, 0x12
        /*01ee*/ 	.short	(.L_94 - .L_93)
	.align		4
.L_93:
        /*01f0*/ 	.word	index@(_ZN7cutlass13device_kernelIN5flash19enable_sm80_to_sm89INS1_16FlashAttnFwdSm80INS1_25CollectiveMainloopFwdSm80ILi8ELi1ELb0EN4cute5tupleIJNS5_1CILi128EEENS7_ILi64EEENS7_ILi192EEEEEELi192ENS_10bfloat16_tEfNS_4arch4Sm80ELb0ELb1ELb0ELb1ELb1ELb1ELb1ELb0EEENS1_21CollectiveEpilogueFwdINS6_IJS8_SA_S9_EEENS6_IJNS7_ILi1EEESI_SI_EEESC_SE_Li256ELb1ELb1ELb0ELb0EEENS1_19SingleTileSchedulerILb1ELb0ELb1ELi128EEEEEEEEEvNT_6ParamsE)
        /*01f4*/ 	.word	0x00000000


	//----- nvinfo : EIATTR_MIN_STACK_SIZE
	.align		4
.L_94:
        /*01f8*/ 	.byte	0x04, 0x12
        /*01fa*/ 	.short	(.L_96 - .L_95)
	.align		4
.L_95:
        /*01fc*/ 	.word	index@(_ZN7cutlass13device_kernelIN5flash19enable_sm80_to_sm89INS1_16FlashAttnFwdSm80INS1_25CollectiveMainloopFwdSm80ILi8ELi1ELb0EN4cute5tupleIJNS5_1CILi128EEENS7_ILi64EEENS7_ILi192EEEEEELi192ENS_10bfloat16_tEfNS_4arch4Sm80ELb1ELb0ELb0ELb0ELb1ELb0ELb1ELb0EEENS1_21CollectiveEpilogueFwdINS6_IJS8_SA_S9_EEENS6_IJNS7_ILi1EEESI_SI_EEESC_SE_Li256ELb0ELb1ELb0ELb0EEENS1_30DynamicPersistentTileSchedulerILi256ELi256ELb0ELb1ELb0EEEEEEEEEvNT_6ParamsE)
        /*0200*/ 	.word	0x00000000


	//----- nvinfo : EIATTR_MIN_STACK_SIZE
	.align		4
.L_96:
        /*0204*/ 	.byte	0x04, 0x12
        /*0206*/ 	.short	(.L_98 - .L_97)
	.align		4
.L_97:
        /*0208*/ 	.word	index@(_ZN7cutlass13device_kernelIN5flash19enable_sm80_to_sm89INS1_16FlashAttnFwdSm80INS1_25CollectiveMainloopFwdSm80ILi8ELi1ELb0EN4cute5tupleIJNS5_1CILi128EEENS7_ILi64EEENS7_ILi192EEEEEELi192ENS_10bfloat16_tEfNS_4arch4Sm80ELb1ELb0ELb0ELb1ELb1ELb0ELb1ELb0EEENS1_21CollectiveEpilogueFwdINS6_IJS8_SA_S9_EEENS6_IJNS7_ILi1EEESI_SI_EEESC_SE_Li256ELb1ELb1ELb0ELb0EEENS1_19SingleTileSchedulerILb1ELb0ELb1ELi128EEEEEEEEEvNT_6ParamsE)
        /*020c*/ 	.word	0x00000000


	//----- nvinfo : EIATTR_MIN_STACK_SIZE
	.align		4
.L_98:
        /*0210*/ 	.byte	0x04, 0x12
        /*0212*/ 	.short	(.L_100 - .L_99)
	.align		4
.L_99:
        /*0214*/ 	.word	index@(_ZN7cutlass13device_kernelIN5flash19enable_sm80_to_sm89INS1_16FlashAttnFwdSm80INS1_25CollectiveMainloopFwdSm80ILi8ELi1ELb0EN4cute5tupleIJNS5_1CILi128EEENS7_ILi64EEENS7_ILi192EEEEEELi192ENS_10bfloat16_tEfNS_4arch4Sm80ELb1ELb0ELb0ELb1ELb1ELb1ELb1ELb0EEENS1_21CollectiveEpilogueFwdINS6_IJS8_SA_S9_EEENS6_IJNS7_ILi1EEESI_SI_EEESC_SE_Li256ELb1ELb1ELb0ELb0EEENS1_19SingleTileSchedulerILb1ELb0ELb1ELi128EEEEEEEEEvNT_6ParamsE)
        /*0218*/ 	.word	0x00000000


	//----- nvinfo : EIATTR_MIN_STACK_SIZE
	.align		4
.L_100:
        /*021c*/ 	.byte	0x04, 0x12
        /*021e*/ 	.short	(.L_102 - .L_101)
	.align		4
.L_101:
        /*0220*/ 	.word	index@(_ZN7cutlass13device_kernelIN5flash19enable_sm80_to_sm89INS1_16FlashAttnFwdSm80INS1_25CollectiveMainloopFwdSm80ILi8ELi2ELb0EN4cute5tupleIJNS5_1CILi128EEENS7_ILi64EEENS7_ILi192EEEEEELi192ENS_10bfloat16_tEfNS_4arch4Sm80ELb0ELb0ELb0ELb0ELb1ELb0ELb1ELb0EEENS1_21CollectiveEpilogueFwdINS6_IJS8_SA_S9_EEENS6_IJNS7_ILi1EEESI_SI_EEESC_SE_Li256ELb0ELb1ELb0ELb0EEENS1_19SingleTileSchedulerILb0ELb0ELb1ELi128EEEEEEEEEvNT_6ParamsE)
        /*0224*/ 	.word	0x00000000


	//----- nvinfo : EIATTR_MIN_STACK_SIZE
	.align		4
.L_102:
        /*0228*/ 	.byte	0x04, 0x12
        /*022a*/ 	.short	(.L_104 - .L_103)
	.align		4
.L_103:
        /*022c*/ 	.word	index@(_ZN7cutlass13device_kernelIN5flash19enable_sm80_to_sm89INS1_16FlashAttnFwdSm80INS1_25CollectiveMainloopFwdSm80ILi8ELi2ELb0EN4cute5tupleIJNS5_1CILi128EEENS7_ILi64EEENS7_ILi192EEEEEELi192ENS_10bfloat16_tEfNS_4arch4Sm80ELb0ELb0ELb0ELb1ELb1ELb0ELb1ELb0EEENS1_21CollectiveEpilogueFwdINS6_IJS8_SA_S9_EEENS6_IJNS7_ILi1EEESI_SI_EEESC_SE_Li256ELb1ELb1ELb0ELb0EEENS1_19SingleTileSchedulerILb1ELb0ELb1ELi128EEEEEEEEEvNT_6ParamsE)
        /*0230*/ 	.word	0x00000000


	//----- nvinfo : EIATTR_MIN_STACK_SIZE
	.align		4
.L_104:
        /*0234*/ 	.byte	0x04, 0x12
        /*0236*/ 	.short	(.L_106 - .L_105)
	.align		4
.L_105:
        /*0238*/ 	.word	index@(_ZN7cutlass13device_kernelIN5flash19enable_sm80_to_sm89INS1_16FlashAttnFwdSm80INS1_25CollectiveMainloopFwdSm80ILi8ELi2ELb0EN4cute5tupleIJNS5_1CILi128EEENS7_ILi64EEENS7_ILi192EEEEEELi192ENS_10bfloat16_tEfNS_4arch4Sm80ELb0ELb0ELb0ELb1ELb1ELb1ELb1ELb0EEENS1_21CollectiveEpilogueFwdINS6_IJS8_SA_S9_EEENS6_IJNS7_ILi1EEESI_SI_EEESC_SE_Li256ELb1ELb1ELb0ELb0EEENS1_19SingleTileSchedulerILb1ELb0ELb1ELi128EEEEEEEEEvNT_6ParamsE)
        /*023c*/ 	.word	0x00000000


	//----- nvinfo : EIATTR_MIN_STACK_SIZE
	.align		4
.L_106:
        /*0240*/ 	.byte	0x04, 0x12
        /*0242*/ 	.short	(.L_108 - .L_107)
	.align		4
.L_107:
        /*0244*/ 	.word	index@(_ZN7cutlass13device_kernelIN5flash19enable_sm80_to_sm89INS1_16FlashAttnFwdSm80INS1_25CollectiveMainloopFwdSm80ILi8ELi2ELb0EN4cute5tupleIJNS5_1CILi128EEENS7_ILi64EEENS7_ILi192EEEEEELi192ENS_10bfloat16_tEfNS_4arch4Sm80ELb0ELb1ELb0ELb0ELb1ELb0ELb1ELb0EEENS1_21CollectiveEpilogueFwdINS6_IJS8_SA_S9_EEENS6_IJNS7_ILi1EEESI_SI_EEESC_SE_Li256ELb0ELb1ELb0ELb0EEENS1_19SingleTileSchedulerILb0ELb0ELb1ELi128EEEEEEEEEvNT_6ParamsE)
        /*0248*/ 	.word	0x00000000


	//----- nvinfo : EIATTR_MIN_STACK_SIZE
	.align		4
.L_108:
        /*024c*/ 	.byte	0x04, 0x12
        /*024e*/ 	.short	(.L_110 - .L_109)
	.align		4
.L_109:
        /*0250*/ 	.word	index@(_ZN7cutlass13device_kernelIN5flash19enable_sm80_to_sm89INS1_16FlashAttnFwdSm80INS1_25CollectiveMainloopFwdSm80ILi8ELi2ELb0EN4cute5tupleIJNS5_1CILi128EEENS7_ILi64EEENS7_ILi192EEEEEELi192ENS_10bfloat16_tEfNS_4arch4Sm80ELb0ELb1ELb0ELb1ELb1ELb0ELb1ELb0EEENS1_21CollectiveEpilogueFwdINS6_IJS8_SA_S9_EEENS6_IJNS7_ILi1EEESI_SI_EEESC_SE_Li256ELb1ELb1ELb0ELb0EEENS1_19SingleTileSchedulerILb1ELb0ELb1ELi128EEEEEEEEEvNT_6ParamsE)
        /*0254*/ 	.word	0x00000000


	//----- nvinfo : EIATTR_MIN_STACK_SIZE
	.align		4
.L_110:
        /*0258*/ 	.byte	0x04, 0x12
        /*025a*/ 	.short	(.L_112 - .L_111)
	.align		4
.L_111:
        /*025c*/ 	.word	index@(_ZN7cutlass13device_kernelIN5flash19enable_sm80_to_sm89INS1_16FlashAttnFwdSm80INS1_25CollectiveMainloopFwdSm80ILi8ELi2ELb0EN4cute5tupleIJNS5_1CILi128EEENS7_ILi64EEENS7_ILi192EEEEEELi192ENS_10bfloat16_tEfNS_4arch4Sm80ELb0ELb1ELb0ELb1ELb1ELb1ELb1ELb0EEENS1_21CollectiveEpilogueFwdINS6_IJS8_SA_S9_EEENS6_IJNS7_ILi1EEESI_SI_EEESC_SE_Li256ELb1ELb1ELb0ELb0EEENS1_19SingleTileSchedulerILb1ELb0ELb1ELi128EEEEEEEEEvNT_6ParamsE)
        /*0260*/ 	.word	0x00000000


	//----- nvinfo : EIATTR_MIN_STACK_SIZE
	.align		4
.L_112:
        /*0264*/ 	.byte	0x04, 0x12
        /*0266*/ 	.short	(.L_114 - .L_113)
	.align		4
.L_113:
        /*0268*/ 	.word	index@(_ZN7cutlass13device_kernelIN5flash19enable_sm80_to_sm89INS1_16FlashAttnFwdSm80INS1_25CollectiveMainloopFwdSm80ILi8ELi2ELb0EN4cute5tupleIJNS5_1CILi128EEENS7_ILi64EEENS7_ILi192EEEEEELi192ENS_10bfloat16_tEfNS_4arch4Sm80ELb1ELb0ELb0ELb0ELb1ELb0ELb1ELb0EEENS1_21CollectiveEpilogueFwdINS6_IJS8_SA_S9_EEENS6_IJNS7_ILi1EEESI_SI_EEESC_SE_Li256ELb0ELb1ELb0ELb0EEENS1_30DynamicPersistentTileSchedulerILi256ELi256ELb0ELb1ELb0EEEEEEEEEvNT_6ParamsE)
        /*026c*/ 	.word	0x00000000


	//----- nvinfo : EIATTR_MIN_STACK_SIZE
	.align		4
.L_114:
        /*0270*/ 	.byte	0x04, 0x12
        /*0272*/ 	.short	(.L_116 - .L_115)
	.align		4
.L_115:
        /*0274*/ 	.word	index@(_ZN7cutlass13device_kernelIN5flash19enable_sm80_to_sm89INS1_16FlashAttnFwdSm80INS1_25CollectiveMainloopFwdSm80ILi8ELi2ELb0EN4cute5tupleIJNS5_1CILi128EEENS7_ILi64EEENS7_ILi192EEEEEELi192ENS_10bfloat16_tEfNS_4arch4Sm80ELb1ELb0ELb0ELb1ELb1ELb0ELb1ELb0EEENS1_21CollectiveEpilogueFwdINS6_IJS8_SA_S9_EEENS6_IJNS7_ILi1EEESI_SI_EEESC_SE_Li256ELb1ELb1ELb0ELb0EEENS1_19SingleTileSchedulerILb1ELb0ELb1ELi128EEEEEEEEEvNT_6ParamsE)
        /*0278*/ 	.word	0x00000000


	//----- nvinfo : EIATTR_MIN_STACK_SIZE
	.align		4
.L_116:
        /*027c*/ 	.byte	0x04, 0x12
        /*027e*/ 	.short	(.L_118 - .L_117)
	.align		4
.L_117:
        /*0280*/ 	.word	index@(_ZN7cutlass13device_kernelIN5flash19enable_sm80_to_sm89INS1_16FlashAttnFwdSm80INS1_25CollectiveMainloopFwdSm80ILi8ELi2ELb0EN4cute5tupleIJNS5_1CILi128EEENS7_ILi64EEENS7_ILi192EEEEEELi192ENS_10bfloat16_tEfNS_4arch4Sm80ELb1ELb0ELb0ELb1ELb1ELb1ELb1ELb0EEENS1_21CollectiveEpilogueFwdINS6_IJS8_SA_S9_EEENS6_IJNS7_ILi1EEESI_SI_EEESC_SE_Li256ELb1ELb1ELb0ELb0EEENS1_19SingleTileSchedulerILb1ELb0ELb1ELi128EEEEEEEEEvNT_6ParamsE)
        /*0284*/ 	.word	0x00000000
.L_118:


//--------------------- .nv.compat                --------------------------
	.section	.nv.compat,"",@"SHT_CUDA_COMPAT_INFO"
	.align	4
        /*0000*/ 	.byte	0x02, 0x09, 0x01, 0x00, 0x02, 0x02, 0x01, 0x00, 0x02, 0x05, 0x05, 0x00, 0x03, 0x07, 0x01, 0x01
        /*0010*/ 	.byte	0x02, 0x03, 0x00, 0x00, 0x02, 0x06, 0x01, 0x00, 0x04, 0x0b, 0x08, 0x00, 0x09, 0x00, 0x00, 0x00
        /*0020*/ 	.byte	0x00, 0x00, 0x00, 0x00


//--------------------- .nv.info._ZN7cutlass13device_kernelIN5flash19enable_sm80_to_sm89INS1_16FlashAttnFwdSm80INS1_25CollectiveMainloopFwdSm80ILi8ELi1ELb0EN4cute5tupleIJNS5_1CILi128EEENS7_ILi64EEENS7_ILi192EEEEEELi192ENS_10bfloat16_tEfNS_4arch4Sm80ELb0ELb0ELb0ELb0ELb1ELb0ELb1ELb0EEENS1_21CollectiveEpilogueFwdINS6_IJS8_SA_S9_EEENS6_IJNS7_ILi1EEESI_SI_EEESC_SE_Li256ELb0ELb1ELb0ELb0EEENS1_19SingleTileSchedulerILb0ELb0ELb1ELi128EEEEEEEEEvNT_6ParamsE --------------------------
	.section	.nv.info._ZN7cutlass13device_kernelIN5flash19enable_sm80_to_sm89INS1_16FlashAttnFwdSm80INS1_25CollectiveMainloopFwdSm80ILi8ELi1ELb0EN4cute5tupleIJNS5_1CILi128EEENS7_ILi64EEENS7_ILi192EEEEEELi192ENS_10bfloat16_tEfNS_4arch4Sm80ELb0ELb0ELb0ELb0ELb1ELb0ELb1ELb0EEENS1_21CollectiveEpilogueFwdINS6_IJS8_SA_S9_EEENS6_IJNS7_ILi1EEESI_SI_EEESC_SE_Li256ELb0ELb1ELb0ELb0EEENS1_19SingleTileSchedulerILb0ELb0ELb1ELi128EEEEEEEEEvNT_6ParamsE,"",@"SHT_CUDA_INFO"
	.sectionflags	@""
	.align	4


	//----- nvinfo : EIATTR_CUDA_API_VERSION
	.align		4
        /*0000*/ 	.byte	0x04, 0x37
        /*0002*/ 	.short	(.L_120 - .L_119)
.L_119:
        /*0004*/ 	.word	0x00000082


	//----- nvinfo : EIATTR_KPARAM_INFO
	.align		4
.L_120:
        /*0008*/ 	.byte	0x04, 0x17
        /*000a*/ 	.short	(.L_122 - .L_121)
.L_121:
        /*000c*/ 	.word	0x00000000
        /*0010*/ 	.short	0x0000
        /*0012*/ 	.short	0x0000
        /*0014*/ 	.byte	0x00, 0xf0, 0x61, 0x10


	//----- nvinfo : EIATTR_SPARSE_MMA_MASK
	.align		4
.L_122:
        /*0018*/ 	.byte	0x03, 0x50
        /*001a*/ 	.short	0x0000


	//----- nvinfo : EIATTR_MAXREG_COUNT
	.align		4
        /*001c*/ 	.byte	0x03, 0x1b
        /*001e*/ 	.short	0x00ff


	//----- nvinfo : EIATTR_MERCURY_ISA_VERSION
	.align		4
        /*0020*/ 	.byte	0x03, 0x5f
        /*0022*/ 	.short	0x0101


	//----- nvinfo : EIATTR_VRC_CTA_INIT_COUNT
	.align		4
        /*0024*/ 	.byte	0x02, 0x4a
	.zero		1
	.zero		1


	//----- nvinfo : EIATTR_EXIT_INSTR_OFFSETS
	.align		4
        /*0028*/ 	.byte	0x04, 0x1c
        /*002a*/ 	.short	(.L_124 - .L_123)


	//   ....[0]....
.L_123:
        /*002c*/ 	.word	0x00000010


	//----- nvinfo : EIATTR_MAX_THREADS
	.align		4
.L_124:
        /*0030*/ 	.byte	0x04, 0x05
        /*0032*/ 	.short	(.L_126 - .L_125)
.L_125:
        /*0034*/ 	.word	0x00000100
        /*0038*/ 	.word	0x00000001
        /*003c*/ 	.word	0x00000001


	//----- nvinfo : EIATTR_CBANK_PARAM_SIZE
	.align		4
.L_126:
        /*0040*/ 	.byte	0x03, 0x19
        /*0042*/ 	.short	0x0418


	//----- nvinfo : EIATTR_PARAM_CBANK
	.align		4
        /*0044*/ 	.byte	0x04, 0x0a
        /*0046*/ 	.short	(.L_128 - .L_127)
	.align		4
.L_127:
        /*0048*/ 	.word	index@(.nv.constant0._ZN7cutlass13device_kernelIN5flash19enable_sm80_to_sm89INS1_16FlashAttnFwdSm80INS1_25CollectiveMainloopFwdSm80ILi8ELi1ELb0EN4cute5tupleIJNS5_1CILi128EEENS7_ILi64EEENS7_ILi192EEEEEELi192ENS_10bfloat16_tEfNS_4arch4Sm80ELb0ELb0ELb0ELb0ELb1ELb0ELb1ELb0EEENS1_21CollectiveEpilogueFwdINS6_IJS8_SA_S9_EEENS6_IJNS7_ILi1EEESI_SI_EEESC_SE_Li256ELb0ELb1ELb0ELb0EEENS1_19SingleTileSchedulerILb0ELb0ELb1ELi128EEEEEEEEEvNT_6ParamsE)
        /*004c*/ 	.short	0x0380
        /*004e*/ 	.short	0x0418


	//----- nvinfo : EIATTR_SW_WAR
	.align		4
.L_128:
        /*0050*/ 	.byte	0x04, 0x36
        /*0052*/ 	.short	(.L_130 - .L_129)
.L_129:
        /*0054*/ 	.word	0x00000008
.L_130:


//--------------------- .nv.info._ZN7cutlass13device_kernelIN5flash19enable_sm80_to_sm89INS1_16FlashAttnFwdSm80INS1_25CollectiveMainloopFwdSm80ILi8ELi1ELb0EN4cute5tupleIJNS5_1CILi128EEENS7_ILi64EEENS7_ILi192EEEEEELi192ENS_10bfloat16_tEfNS_4arch4Sm80ELb0ELb0ELb0ELb1ELb1ELb0ELb1ELb0EEENS1_21CollectiveEpilogueFwdINS6_IJS8_SA_S9_EEENS6_IJNS7_ILi1EEESI_SI_EEESC_SE_Li256ELb1ELb1ELb0ELb0EEENS1_19SingleTileSchedulerILb1ELb0ELb1ELi128EEEEEEEEEvNT_6ParamsE --------------------------
	.section	.nv.info._ZN7cutlass13device_kernelIN5flash19enable_sm80_to_sm89INS1_16FlashAttnFwdSm80INS1_25CollectiveMainloopFwdSm80ILi8ELi1ELb0EN4cute5tupleIJNS5_1CILi128EEENS7_ILi64EEENS7_ILi192EEEEEELi192ENS_10bfloat16_tEfNS_4arch4Sm80ELb0ELb0ELb0ELb1ELb1ELb0ELb1ELb0EEENS1_21CollectiveEpilogueFwdINS6_IJS8_SA_S9_EEENS6_IJNS7_ILi1EEESI_SI_EEESC_SE_Li256ELb1ELb1ELb0ELb0EEENS1_19SingleTileSchedulerILb1ELb0ELb1ELi128EEEEEEEEEvNT_6ParamsE,"",@"SHT_CUDA_INFO"
	.sectionflags	@""
	.align	4


	//----- nvinfo : EIATTR_CUDA_API_VERSION
	.align		4
        /*0000*/ 	.byte	0x04, 0x37
        /*0002*/ 	.short	(.L_132 - .L_131)
.L_131:
        /*0004*/ 	.word	0x00000082


	//----- nvinfo : EIATTR_KPARAM_INFO
	.align		4
.L_132:
        /*0008*/ 	.byte	0x04, 0x17
        /*000a*/ 	.short	(.L_134 - .L_133)
.L_133:
        /*000c*/ 	.word	0x00000000
        /*0010*/ 	.short	0x0000
        /*0012*/ 	.short	0x0000
        /*0014*/ 	.byte	0x00, 0xf0, 0x61, 0x10


	//----- nvinfo : EIATTR_SPARSE_MMA_MASK
	.align		4
.L_134:
        /*0018*/ 	.byte	0x03, 0x50
        /*001a*/ 	.short	0x0000


	//----- nvinfo : EIATTR_MAXREG_COUNT
	.align		4
        /*001c*/ 	.byte	0x03, 0x1b
        /*001e*/ 	.short	0x00ff


	//----- nvinfo : EIATTR_MERCURY_ISA_VERSION
	.align		4
        /*0020*/ 	.byte	0x03, 0x5f
        /*0022*/ 	.short	0x0101


	//----- nvinfo : EIATTR_VRC_CTA_INIT_COUNT
	.align		4
        /*0024*/ 	.byte	0x02, 0x4a
	.zero		1
	.zero		1


	//----- nvinfo : EIATTR_EXIT_INSTR_OFFSETS
	.align		4
        /*0028*/ 	.byte	0x04, 0x1c
        /*002a*/ 	.short	(.L_136 - .L_135)


	//   ....[0]....
.L_135:
        /*002c*/ 	.word	0x00000010


	//----- nvinfo : EIATTR_MAX_THREADS
	.align		4
.L_136:
        /*0030*/ 	.byte	0x04, 0x05
        /*0032*/ 	.short	(.L_138 - .L_137)
.L_137:
        /*0034*/ 	.word	0x00000100
        /*0038*/ 	.word	0x00000001
        /*003c*/ 	.word	0x00000001


	//----- nvinfo : EIATTR_CBANK_PARAM_SIZE
	.align		4
.L_138:
        /*0040*/ 	.byte	0x03, 0x19
        /*0042*/ 	.short	0x0418


	//----- nvinfo : EIATTR_PARAM_CBANK
	.align		4
        /*0044*/ 	.byte	0x04, 0x0a
        /*0046*/ 	.short	(.L_140 - .L_139)
	.align		4
.L_139:
        /*0048*/ 	.word	index@(.nv.constant0._ZN7cutlass13device_kernelIN5flash19enable_sm80_to_sm89INS1_16FlashAttnFwdSm80INS1_25CollectiveMainloopFwdSm80ILi8ELi1ELb0EN4cute5tupleIJNS5_1CILi128EEENS7_ILi64EEENS7_ILi192EEEEEELi192ENS_10bfloat16_tEfNS_4arch4Sm80ELb0ELb0ELb0ELb1ELb1ELb0ELb1ELb0EEENS1_21CollectiveEpilogueFwdINS6_IJS8_SA_S9_EEENS6_IJNS7_ILi1EEESI_SI_EEESC_SE_Li256ELb1ELb1ELb0ELb0EEENS1_19SingleTileSchedulerILb1ELb0ELb1ELi128EEEEEEEEEvNT_6ParamsE)
        /*004c*/ 	.short	0x0380
        /*004e*/ 	.short	0x0418


	//----- nvinfo : EIATTR_SW_WAR
	.align		4
.L_140:
        /*0050*/ 	.byte	0x04, 0x36
        /*0052*/ 	.short	(.L_142 - .L_141)
.L_141:
        /*0054*/ 	.word	0x00000008
.L_142:


//--------------------- .nv.info._ZN7cutlass13device_kernelIN5flash19enable_sm80_to_sm89INS1_16FlashAttnFwdSm80INS1_25CollectiveMainloopFwdSm80ILi8ELi1ELb0EN4cute5tupleIJNS5_1CILi128EEENS7_ILi64EEENS7_ILi192EEEEEELi192ENS_10bfloat16_tEfNS_4arch4Sm80ELb0ELb0ELb0ELb1ELb1ELb1ELb1ELb0EEENS1_21CollectiveEpilogueFwdINS6_IJS8_SA_S9_EEENS6_IJNS7_ILi1EEESI_SI_EEESC_SE_Li256ELb1ELb1ELb0ELb0EEENS1_19SingleTileSchedulerILb1ELb0ELb1ELi128EEEEEEEEEvNT_6ParamsE --------------------------
	.section	.nv.info._ZN7cutlass13device_kernelIN5flash19enable_sm80_to_sm89INS1_16FlashAttnFwdSm80INS1_25CollectiveMainloopFwdSm80ILi8ELi1ELb0EN4cute5tupleIJNS5_1CILi128EEENS7_ILi64EEENS7_ILi192EEEEEELi192ENS_10bfloat16_tEfNS_4arch4Sm80ELb0ELb0ELb0ELb1ELb1ELb1ELb1ELb0EEENS1_21CollectiveEpilogueFwdINS6_IJS8_SA_S9_EEENS6_IJNS7_ILi1EEESI_SI_EEESC_SE_Li256ELb1ELb1ELb0ELb0EEENS1_19SingleTileSchedulerILb1ELb0ELb1ELi128EEEEEEEEEvNT_6ParamsE,"",@"SHT_CUDA_INFO"
	.sectionflags	@""
	.align	4


	//----- nvinfo : EIATTR_CUDA_API_VERSION
	.align		4
        /*0000*/ 	.byte	0x04, 0x37
        /*0002*/ 	.short	(.L_144 - .L_143)
.L_143:
        /*0004*/ 	.word	0x00000082


	//----- nvinfo : EIATTR_KPARAM_INFO
	.align		4
.L_144:
        /*0008*/ 	.byte	0x04, 0x17
        /*000a*/ 	.short	(.L_146 - .L_145)
.L_145:
        /*000c*/ 	.word	0x00000000
        /*0010*/ 	.short	0x0000
        /*0012*/ 	.short	0x0000
        /*0014*/ 	.byte	0x00, 0xf0, 0x61, 0x10


	//----- nvinfo : EIATTR_SPARSE_MMA_MASK
	.align		4
.L_146:
        /*0018*/ 	.byte	0x03, 0x50
        /*001a*/ 	.short	0x0000


	//----- nvinfo : EIATTR_MAXREG_COUNT
	.align		4
        /*001c*/ 	.byte	0x03, 0x1b
        /*001e*/ 	.short	0x00ff


	//----- nvinfo : EIATTR_MERCURY_ISA_VERSION
	.align		4
        /*0020*/ 	.byte	0x03, 0x5f
        /*0022*/ 	.short	0x0101


	//----- nvinfo : EIATTR_VRC_CTA_INIT_COUNT
	.align		4
        /*0024*/ 	.byte	0x02, 0x4a
	.zero		1
	.zero		1


	//----- nvinfo : EIATTR_EXIT_INSTR_OFFSETS
	.align		4
        /*0028*/ 	.byte	0x04, 0x1c
        /*002a*/ 	.short	(.L_148 - .L_147)


	//   ....[0]....
.L_147:
        /*002c*/ 	.word	0x00000010


	//----- nvinfo : EIATTR_MAX_THREADS
	.align		4
.L_148:
        /*0030*/ 	.byte	0x04, 0x05
        /*0032*/ 	.short	(.L_150 - .L_149)
.L_149:
        /*0034*/ 	.word	0x00000100
        /*0038*/ 	.word	0x00000001
        /*003c*/ 	.word	0x00000001


	//----- nvinfo : EIATTR_CBANK_PARAM_SIZE
	.align		4
.L_150:
        /*0040*/ 	.byte	0x03, 0x19
        /*0042*/ 	.short	0x0418


	//----- nvinfo : EIATTR_PARAM_CBANK
	.align		4
        /*0044*/ 	.byte	0x04, 0x0a
        /*0046*/ 	.short	(.L_152 - .L_151)
	.align		4
.L_151:
        /*0048*/ 	.word	index@(.nv.constant0._ZN7cutlass13device_kernelIN5flash19enable_sm80_to_sm89INS1_16FlashAttnFwdSm80INS1_25CollectiveMainloopFwdSm80ILi8ELi1ELb0EN4cute5tupleIJNS5_1CILi128EEENS7_ILi64EEENS7_ILi192EEEEEELi192ENS_10bfloat16_tEfNS_4arch4Sm80ELb0ELb0ELb0ELb1ELb1ELb1ELb1ELb0EEENS1_21CollectiveEpilogueFwdINS6_IJS8_SA_S9_EEENS6_IJNS7_ILi1EEESI_SI_EEESC_SE_Li256ELb1ELb1ELb0ELb0EEENS1_19SingleTileSchedulerILb1ELb0ELb1ELi128EEEEEEEEEvNT_6ParamsE)
        /*004c*/ 	.short	0x0380
        /*004e*/ 	.short	0x0418


	//----- nvinfo : EIATTR_SW_WAR
	.align		4
.L_152:
        /*0050*/ 	.byte	0x04, 0x36
        /*0052*/ 	.short	(.L_154 - .L_153)
.L_153:
        /*0054*/ 	.word	0x00000008
.L_154:


//--------------------- .nv.info._ZN7cutlass13device_kernelIN5flash19enable_sm80_to_sm89INS1_16FlashAttnFwdSm80INS1_25CollectiveMainloopFwdSm80ILi8ELi1ELb0EN4cute5tupleIJNS5_1CILi128EEENS7_ILi64EEENS7_ILi192EEEEEELi192ENS_10bfloat16_tEfNS_4arch4Sm80ELb0ELb1ELb0ELb0ELb1ELb0ELb1ELb0EEENS1_21CollectiveEpilogueFwdINS6_IJS8_SA_S9_EEENS6_IJNS7_ILi1EEESI_SI_EEESC_SE_Li256ELb0ELb1ELb0ELb0EEENS1_19SingleTileSchedulerILb0ELb0ELb1ELi128EEEEEEEEEvNT_6ParamsE --------------------------
	.section	.nv.info._ZN7cutlass13device_kernelIN5flash19enable_sm80_to_sm89INS1_16FlashAttnFwdSm80INS1_25CollectiveMainloopFwdSm80ILi8ELi1ELb0EN4cute5tupleIJNS5_1CILi128EEENS7_ILi64EEENS7_ILi192EEEEEELi192ENS_10bfloat16_tEfNS_4arch4Sm80ELb0ELb1ELb0ELb0ELb1ELb0ELb1ELb0EEENS1_21CollectiveEpilogueFwdINS6_IJS8_SA_S9_EEENS6_IJNS7_ILi1EEESI_SI_EEESC_SE_Li256ELb0ELb1ELb0ELb0EEENS1_19SingleTileSchedulerILb0ELb0ELb1ELi128EEEEEEEEEvNT_6ParamsE,"",@"SHT_CUDA_INFO"
	.sectionflags	@""
	.align	4


	//----- nvinfo : EIATTR_CUDA_API_VERSION
	.align		4
        /*0000*/ 	.byte	0x04, 0x37
        /*0002*/ 	.short	(.L_156 - .L_155)
.L_155:
        /*0004*/ 	.word	0x00000082


	//----- nvinfo : EIATTR_KPARAM_INFO
	.align		4
.L_156:
        /*0008*/ 	.byte	0x04, 0x17
        /*000a*/ 	.short	(.L_158 - .L_157)
.L_157:
        /*000c*/ 	.word	0x00000000
        /*0010*/ 	.short	0x0000
        /*0012*/ 	.short	0x0000
        /*0014*/ 	.byte	0x00, 0xf0, 0x61, 0x10


	//----- nvinfo : EIATTR_SPARSE_MMA_MASK
	.align		4
.L_158:
        /*0018*/ 	.byte	0x03, 0x50
        /*001a*/ 	.short	0x0000


	//----- nvinfo : EIATTR_MAXREG_COUNT
	.align		4
        /*001c*/ 	.byte	0x03, 0x1b
        /*001e*/ 	.short	0x00ff


	//----- nvinfo : EIATTR_MERCURY_ISA_VERSION
	.align		4
        /*0020*/ 	.byte	0x03, 0x5f
        /*0022*/ 	.short	0x0101


	//----- nvinfo : EIATTR_VRC_CTA_INIT_COUNT
	.align		4
        /*0024*/ 	.byte	0x02, 0x4a
	.zero		1
	.zero		1


	//----- nvinfo : EIATTR_EXIT_INSTR_OFFSETS
	.align		4
        /*0028*/ 	.byte	0x04, 0x1c
        /*002a*/ 	.short	(.L_160 - .L_159)


	//   ....[0]....
.L_159:
        /*002c*/ 	.word	0x00000010


	//----- nvinfo : EIATTR_MAX_THREADS
	.align		4
.L_160:
        /*0030*/ 	.byte	0x04, 0x05
        /*0032*/ 	.short	(.L_162 - .L_161)
.L_161:
        /*0034*/ 	.word	0x00000100
        /*0038*/ 	.word	0x00000001
        /*003c*/ 	.word	0x00000001


	//----- nvinfo : EIATTR_CBANK_PARAM_SIZE
	.align		4
.L_162:
        /*0040*/ 	.byte	0x03, 0x19
        /*0042*/ 	.short	0x0418


	//----- nvinfo : EIATTR_PARAM_CBANK
	.align		4
        /*0044*/ 	.byte	0x04, 0x0a
        /*0046*/ 	.short	(.L_164 - .L_163)
	.align		4
.L_163:
        /*0048*/ 	.word	index@(.nv.constant0._ZN7cutlass13device_kernelIN5flash19enable_sm80_to_sm89INS1_16FlashAttnFwdSm80INS1_25CollectiveMainloopFwdSm80ILi8ELi1ELb0EN4cute5tupleIJNS5_1CILi128EEENS7_ILi64EEENS7_ILi192EEEEEELi192ENS_10bfloat16_tEfNS_4arch4Sm80ELb0ELb1ELb0ELb0ELb1ELb0ELb1ELb0EEENS1_21CollectiveEpilogueFwdINS6_IJS8_SA_S9_EEENS6_IJNS7_ILi1EEESI_SI_EEESC_SE_Li256ELb0ELb1ELb0ELb0EEENS1_19SingleTileSchedulerILb0ELb0ELb1ELi128EEEEEEEEEvNT_6ParamsE)
        /*004c*/ 	.short	0x0380
        /*004e*/ 	.short	0x0418


	//----- nvinfo : EIATTR_SW_WAR
	.align		4
.L_164:
        /*0050*/ 	.byte	0x04, 0x36
        /*0052*/ 	.short	(.L_166 - .L_165)
.L_165:
        /*0054*/ 	.word	0x00000008
.L_166:


//--------------------- .nv.info._ZN7cutlass13device_kernelIN5flash19enable_sm80_to_sm89INS1_16FlashAttnFwdSm80INS1_25CollectiveMainloopFwdSm80ILi8ELi1ELb0EN4cute5tupleIJNS5_1CILi128EEENS7_ILi64EEENS7_ILi192EEEEEELi192ENS_10bfloat16_tEfNS_4arch4Sm80ELb0ELb1ELb0ELb1ELb1ELb0ELb1ELb0EEENS1_21CollectiveEpilogueFwdINS6_IJS8_SA_S9_EEENS6_IJNS7_ILi1EEESI_SI_EEESC_SE_Li256ELb1ELb1ELb0ELb0EEENS1_19SingleTileSchedulerILb1ELb0ELb1ELi128EEEEEEEEEvNT_6ParamsE --------------------------
	.section	.nv.info._ZN7cutlass13device_kernelIN5flash19enable_sm80_to_sm89INS1_16FlashAttnFwdSm80INS1_25CollectiveMainloopFwdSm80ILi8ELi1ELb0EN4cute5tupleIJNS5_1CILi128EEENS7_ILi64EEENS7_ILi192EEEEEELi192ENS_10bfloat16_tEfNS_4arch4Sm80ELb0ELb1ELb0ELb1ELb1ELb0ELb1ELb0EEENS1_21CollectiveEpilogueFwdINS6_IJS8_SA_S9_EEENS6_IJNS7_ILi1EEESI_SI_EEESC_SE_Li256ELb1ELb1ELb0ELb0EEENS1_19SingleTileSchedulerILb1ELb0ELb1ELi128EEEEEEEEEvNT_6ParamsE,"",@"SHT_CUDA_INFO"
	.sectionflags	@""
	.align	4


	//----- nvinfo : EIATTR_CUDA_API_VERSION
	.align		4
        /*0000*/ 	.byte	0x04, 0x37
        /*0002*/ 	.short	(.L_168 - .L_167)
.L_167:
        /*0004*/ 	.word	0x00000082


	//----- nvinfo : EIATTR_KPARAM_INFO
	.align		4
.L_168:
        /*0008*/ 	.byte	0x04, 0x17
        /*000a*/ 	.short	(.L_170 - .L_169)
.L_169:
        /*000c*/ 	.word	0x00000000
        /*0010*/ 	.short	0x0000
        /*0012*/ 	.short	0x0000
        /*0014*/ 	.byte	0x00, 0xf0, 0x61, 0x10


	//----- nvinfo : EIATTR_SPARSE_MMA_MASK
	.align		4
.L_170:
        /*0018*/ 	.byte	0x03, 0x50
        /*001a*/ 	.short	0x0000


	//----- nvinfo : EIATTR_MAXREG_COUNT
	.align		4
        /*001c*/ 	.byte	0x03, 0x1b
        /*001e*/ 	.short	0x00ff


	//----- nvinfo : EIATTR_MERCURY_ISA_VERSION
	.align		4
        /*0020*/ 	.byte	0x03, 0x5f
        /*0022*/ 	.short	0x0101


	//----- nvinfo : EIATTR_VRC_CTA_INIT_COUNT
	.align		4
        /*0024*/ 	.byte	0x02, 0x4a
	.zero		1
	.zero		1


	//----- nvinfo : EIATTR_EXIT_INSTR_OFFSETS
	.align		4
        /*0028*/ 	.byte	0x04, 0x1c
        /*002a*/ 	.short	(.L_172 - .L_171)


	//   ....[0]....
.L_171:
        /*002c*/ 	.word	0x00000010


	//----- nvinfo : EIATTR_MAX_THREADS
	.align		4
.L_172:
        /*0030*/ 	.byte	0x04, 0x05
        /*0032*/ 	.short	(.L_174 - .L_173)
.L_173:
        /*0034*/ 	.word	0x00000100
        /*0038*/ 	.word	0x00000001
        /*003c*/ 	.word	0x00000001


	//----- nvinfo : EIATTR_CBANK_PARAM_SIZE
	.align		4
.L_174:
        /*0040*/ 	.byte	0x03, 0x19
        /*0042*/ 	.short	0x0418


	//----- nvinfo : EIATTR_PARAM_CBANK
	.align		4
        /*0044*/ 	.byte	0x04, 0x0a
        /*0046*/ 	.short	(.L_176 - .L_175)
	.align		4
.L_175:
        /*0048*/ 	.word	index@(.nv.constant0._ZN7cutlass13device_kernelIN5flash19enable_sm80_to_sm89INS1_16FlashAttnFwdSm80INS1_25CollectiveMainloopFwdSm80ILi8ELi1ELb0EN4cute5tupleIJNS5_1CILi128EEENS7_ILi64EEENS7_ILi192EEEEEELi192ENS_10bfloat16_tEfNS_4arch4Sm80ELb0ELb1ELb0ELb1ELb1ELb0ELb1ELb0EEENS1_21CollectiveEpilogueFwdINS6_IJS8_SA_S9_EEENS6_IJNS7_ILi1EEESI_SI_EEESC_SE_Li256ELb1ELb1ELb0ELb0EEENS1_19SingleTileSchedulerILb1ELb0ELb1ELi128EEEEEEEEEvNT_6ParamsE)
        /*004c*/ 	.short	0x0380
        /*004e*/ 	.short	0x0418


	//----- nvinfo : EIATTR_SW_WAR
	.align		4
.L_176:
        /*0050*/ 	.byte	0x04, 0x36
        /*0052*/ 	.short	(.L_178 - .L_177)
.L_177:
        /*0054*/ 	.word	0x00000008
.L_178:


//--------------------- .nv.info._ZN7cutlass13device_kernelIN5flash19enable_sm80_to_sm89INS1_16FlashAttnFwdSm80INS1_25CollectiveMainloopFwdSm80ILi8ELi1ELb0EN4cute5tupleIJNS5_1CILi128EEENS7_ILi64EEENS7_ILi192EEEEEELi192ENS_10bfloat16_tEfNS_4arch4Sm80ELb0ELb1ELb0ELb1ELb1ELb1ELb1ELb0EEENS1_21CollectiveEpilogueFwdINS6_IJS8_SA_S9_EEENS6_IJNS7_ILi1EEESI_SI_EEESC_SE_Li256ELb1ELb1ELb0ELb0EEENS1_19SingleTileSchedulerILb1ELb0ELb1ELi128EEEEEEEEEvNT_6ParamsE --------------------------
	.section	.nv.info._ZN7cutlass13device_kernelIN5flash19enable_sm80_to_sm89INS1_16FlashAttnFwdSm80INS1_25CollectiveMainloopFwdSm80ILi8ELi1ELb0EN4cute5tupleIJNS5_1CILi128EEENS7_ILi64EEENS7_ILi192EEEEEELi192ENS_10bfloat16_tEfNS_4arch4Sm80ELb0ELb1ELb0ELb1ELb1ELb1ELb1ELb0EEENS1_21CollectiveEpilogueFwdINS6_IJS8_SA_S9_EEENS6_IJNS7_ILi1EEESI_SI_EEESC_SE_Li256ELb1ELb1ELb0ELb0EEENS1_19SingleTileSchedulerILb1ELb0ELb1ELi128EEEEEEEEEvNT_6ParamsE,"",@"SHT_CUDA_INFO"
	.sectionflags	@""
	.align	4


	//----- nvinfo : EIATTR_CUDA_API_VERSION
	.align		4
        /*0000*/ 	.byte	0x04, 0x37
        /*0002*/ 	.short	(.L_180 - .L_179)
.L_179:
        /*0004*/ 	.word	0x00000082


	//----- nvinfo : EIATTR_KPARAM_INFO
	.align		4
.L_180:
        /*0008*/ 	.byte	0x04, 0x17
        /*000a*/ 	.short	(.L_182 - .L_181)
.L_181:
        /*000c*/ 	.word	0x00000000
        /*0010*/ 	.short	0x0000
        /*0012*/ 	.short	0x0000
        /*0014*/ 	.byte	0x00, 0xf0, 0x61, 0x10


	//----- nvinfo : EIATTR_SPARSE_MMA_MASK
	.align		4
.L_182:
        /*0018*/ 	.byte	0x03, 0x50
        /*001a*/ 	.short	0x0000


	//----- nvinfo : EIATTR_MAXREG_COUNT
	.align		4
        /*001c*/ 	.byte	0x03, 0x1b
        /*001e*/ 	.short	0x00ff


	//----- nvinfo : EIATTR_MERCURY_ISA_VERSION
	.align		4
        /*0020*/ 	.byte	0x03, 0x5f
        /*0022*/ 	.short	0x0101


	//----- nvinfo : EIATTR_VRC_CTA_INIT_COUNT
	.align		4
        /*0024*/ 	.byte	0x02, 0x4a
	.zero		1
	.zero		1


	//----- nvinfo : EIATTR_EXIT_INSTR_OFFSETS
	.align		4
        /*0028*/ 	.byte	0x04, 0x1c
        /*002a*/ 	.short	(.L_184 - .L_183)


	//   ....[0]....
.L_183:
        /*002c*/ 	.word	0x00000010


	//----- nvinfo : EIATTR_MAX_THREADS
	.align		4
.L_184:
        /*0030*/ 	.byte	0x04, 0x05
        /*0032*/ 	.short	(.L_186 - .L_185)
.L_185:
        /*0034*/ 	.word	0x00000100
        /*0038*/ 	.word	0x00000001
        /*003c*/ 	.word	0x00000001


	//----- nvinfo : EIATTR_CBANK_PARAM_SIZE
	.align		4
.L_186:
        /*0040*/ 	.byte	0x03, 0x19
        /*0042*/ 	.short	0x0418


	//----- nvinfo : EIATTR_PARAM_CBANK
	.align		4
        /*0044*/ 	.byte	0x04, 0x0a
        /*0046*/ 	.short	(.L_188 - .L_187)
	.align		4
.L_187:
        /*0048*/ 	.word	index@(.nv.constant0._ZN7cutlass13device_kernelIN5flash19enable_sm80_to_sm89INS1_16FlashAttnFwdSm80INS1_25CollectiveMainloopFwdSm80ILi8ELi1ELb0EN4cute5tupleIJNS5_1CILi128EEENS7_ILi64EEENS7_ILi192EEEEEELi192ENS_10bfloat16_tEfNS_4arch4Sm80ELb0ELb1ELb0ELb1ELb1ELb1ELb1ELb0EEENS1_21CollectiveEpilogueFwdINS6_IJS8_SA_S9_EEENS6_IJNS7_ILi1EEESI_SI_EEESC_SE_Li256ELb1ELb1ELb0ELb0EEENS1_19SingleTileSchedulerILb1ELb0ELb1ELi128EEEEEEEEEvNT_6ParamsE)
        /*004c*/ 	.short	0x0380
        /*004e*/ 	.short	0x0418


	//----- nvinfo : EIATTR_SW_WAR
	.align		4
.L_188:
        /*0050*/ 	.byte	0x04, 0x36
        /*0052*/ 	.short	(.L_190 - .L_189)
.L_189:
        /*0054*/ 	.word	0x00000008
.L_190:


//--------------------- .nv.info._ZN7cutlass13device_kernelIN5flash19enable_sm80_to_sm89INS1_16FlashAttnFwdSm80INS1_25CollectiveMainloopFwdSm80ILi8ELi1ELb0EN4cute5tupleIJNS5_1CILi128EEENS7_ILi64EEENS7_ILi192EEEEEELi192ENS_10bfloat16_tEfNS_4arch4Sm80ELb1ELb0ELb0ELb0ELb1ELb0ELb1ELb0EEENS1_21CollectiveEpilogueFwdINS6_IJS8_SA_S9_EEENS6_IJNS7_ILi1EEESI_SI_EEESC_SE_Li256ELb0ELb1ELb0ELb0EEENS1_30DynamicPersistentTileSchedulerILi256ELi256ELb0ELb1ELb0EEEEEEEEEvNT_6ParamsE --------------------------
	.section	.nv.info._ZN7cutlass13device_kernelIN5flash19enable_sm80_to_sm89INS1_16FlashAttnFwdSm80INS1_25CollectiveMainloopFwdSm80ILi8ELi1ELb0EN4cute5tupleIJNS5_1CILi128EEENS7_ILi64EEENS7_ILi192EEEEEELi192ENS_10bfloat16_tEfNS_4arch4Sm80ELb1ELb0ELb0ELb0ELb1ELb0ELb1ELb0EEENS1_21CollectiveEpilogueFwdINS6_IJS8_SA_S9_EEENS6_IJNS7_ILi1EEESI_SI_EEESC_SE_Li256ELb0ELb1ELb0ELb0EEENS1_30DynamicPersistentTileSchedulerILi256ELi256ELb0ELb1ELb0EEEEEEEEEvNT_6ParamsE,"",@"SHT_CUDA_INFO"
	.sectionflags	@""
	.align	4


	//----- nvinfo : EIATTR_CUDA_API_VERSION
	.align		4
        /*0000*/ 	.byte	0x04, 0x37
        /*0002*/ 	.short	(.L_192 - .L_191)
.L_191:
        /*0004*/ 	.word	0x00000082


	//----- nvinfo : EIATTR_KPARAM_INFO
	.align		4
.L_192:
        /*0008*/ 	.byte	0x04, 0x17
        /*000a*/ 	.short	(.L_194 - .L_193)
.L_193:
        /*000c*/ 	.word	0x00000000
        /*0010*/ 	.short	0x0000
        /*0012*/ 	.short	0x0000
        /*0014*/ 	.byte	0x00, 0xf0, 0xa1, 0x10


	//----- nvinfo : EIATTR_SPARSE_MMA_MASK
	.align		4
.L_194:
        /*0018*/ 	.byte	0x03, 0x50
        /*001a*/ 	.short	0x0000


	//----- nvinfo : EIATTR_MAXREG_COUNT
	.align		4
        /*001c*/ 	.byte	0x03, 0x1b
        /*001e*/ 	.short	0x00ff


	//----- nvinfo : EIATTR_MERCURY_ISA_VERSION
	.align		4
        /*0020*/ 	.byte	0x03, 0x5f
        /*0022*/ 	.short	0x0101


	//----- nvinfo : EIATTR_VRC_CTA_INIT_COUNT
	.align		4
        /*0024*/ 	.byte	0x02, 0x4a
	.zero		1
	.zero		1


	//----- nvinfo : EIATTR_EXIT_INSTR_OFFSETS
	.align		4
        /*0028*/ 	.byte	0x04, 0x1c
        /*002a*/ 	.short	(.L_196 - .L_195)


	//   ....[0]....
.L_195:
        /*002c*/ 	.word	0x00000010


	//----- nvinfo : EIATTR_MAX_THREADS
	.align		4
.L_196:
        /*0030*/ 	.byte	0x04, 0x05
        /*0032*/ 	.short	(.L_198 - .L_197)
.L_197:
        /*0034*/ 	.word	0x00000100
        /*0038*/ 	.word	0x00000001
        /*003c*/ 	.word	0x00000001


	//----- nvinfo : EIATTR_CBANK_PARAM_SIZE
	.align		4
.L_198:
        /*0040*/ 	.byte	0x03, 0x19
        /*0042*/ 	.short	0x0428


	//----- nvinfo : EIATTR_PARAM_CBANK
	.align		4
        /*0044*/ 	.byte	0x04, 0x0a
        /*0046*/ 	.short	(.L_200 - .L_199)
	.align		4
.L_199:
        /*0048*/ 	.word	index@(.nv.constant0._ZN7cutlass13device_kernelIN5flash19enable_sm80_to_sm89INS1_16FlashAttnFwdSm80INS1_25CollectiveMainloopFwdSm80ILi8ELi1ELb0EN4cute5tupleIJNS5_1CILi128EEENS7_ILi64EEENS7_ILi192EEEEEELi192ENS_10bfloat16_tEfNS_4arch4Sm80ELb1ELb0ELb0ELb0ELb1ELb0ELb1ELb0EEENS1_21CollectiveEpilogueFwdINS6_IJS8_SA_S9_EEENS6_IJNS7_ILi1EEESI_SI_EEESC_SE_Li256ELb0ELb1ELb0ELb0EEENS1_30DynamicPersistentTileSchedulerILi256ELi256ELb0ELb1ELb0EEEEEEEEEvNT_6ParamsE)
        /*004c*/ 	.short	0x0380
        /*004e*/ 	.short	0x0428


	//----- nvinfo : EIATTR_SW_WAR
	.align		4
.L_200:
        /*0050*/ 	.byte	0x04, 0x36
        /*0052*/ 	.short	(.L_202 - .L_201)
.L_201:
        /*0054*/ 	.word	0x00000008
.L_202:


//--------------------- .nv.info._ZN7cutlass13device_kernelIN5flash19enable_sm80_to_sm89INS1_16FlashAttnFwdSm80INS1_25CollectiveMainloopFwdSm80ILi8ELi1ELb0EN4cute5tupleIJNS5_1CILi128EEENS7_ILi64EEENS7_ILi192EEEEEELi192ENS_10bfloat16_tEfNS_4arch4Sm80ELb1ELb0ELb0ELb1ELb1ELb0ELb1ELb0EEENS1_21CollectiveEpilogueFwdINS6_IJS8_SA_S9_EEENS6_IJNS7_ILi1EEESI_SI_EEESC_SE_Li256ELb1ELb1ELb0ELb0EEENS1_19SingleTileSchedulerILb1ELb0ELb1ELi128EEEEEEEEEvNT_6ParamsE --------------------------
	.section	.nv.info._ZN7cutlass13device_kernelIN5flash19enable_sm80_to_sm89INS1_16FlashAttnFwdSm80INS1_25CollectiveMainloopFwdSm80ILi8ELi1ELb0EN4cute5tupleIJNS5_1CILi128EEENS7_ILi64EEENS7_ILi192EEEEEELi192ENS_10bfloat16_tEfNS_4arch4Sm80ELb1ELb0ELb0ELb1ELb1ELb0ELb1ELb0EEENS1_21CollectiveEpilogueFwdINS6_IJS8_SA_S9_EEENS6_IJNS7_ILi1EEESI_SI_EEESC_SE_Li256ELb1ELb1ELb0ELb0EEENS1_19SingleTileSchedulerILb1ELb0ELb1ELi128EEEEEEEEEvNT_6ParamsE,"",@"SHT_CUDA_INFO"
	.sectionflags	@""
	.align	4


	//----- nvinfo : EIATTR_CUDA_API_VERSION
	.align		4
        /*0000*/ 	.byte	0x04, 0x37
        /*0002*/ 	.short	(.L_204 - .L_203)
.L_203:
        /*0004*/ 	.word	0x00000082


	//----- nvinfo : EIATTR_KPARAM_INFO
	.align		4
.L_204:
        /*0008*/ 	.byte	0x04, 0x17
        /*000a*/ 	.short	(.L_206 - .L_205)
.L_205:
        /*000c*/ 	.word	0x00000000
        /*0010*/ 	.short	0x0000
        /*0012*/ 	.short	0x0000
        /*0014*/ 	.byte	0x00, 0xf0, 0x61, 0x10


	//----- nvinfo : EIATTR_SPARSE_MMA_MASK
	.align		4
.L_206:
        /*0018*/ 	.byte	0x03, 0x50
        /*001a*/ 	.short	0x0000


	//----- nvinfo : EIATTR_MAXREG_COUNT
	.align		4
        /*001c*/ 	.byte	0x03, 0x1b
        /*001e*/ 	.short	0x00ff


	//----- nvinfo : EIATTR_MERCURY_ISA_VERSION
	.align		4
        /*0020*/ 	.byte	0x03, 0x5f
        /*0022*/ 	.short	0x0101


	//----- nvinfo : EIATTR_VRC_CTA_INIT_COUNT
	.align		4
        /*0024*/ 	.byte	0x02, 0x4a
	.zero		1
	.zero		1


	//----- nvinfo : EIATTR_EXIT_INSTR_OFFSETS
	.align		4
        /*0028*/ 	.byte	0x04, 0x1c
        /*002a*/ 	.short	(.L_208 - .L_207)


	//   ....[0]....
.L_207:
        /*002c*/ 	.word	0x00000010


	//----- nvinfo : EIATTR_MAX_THREADS
	.align		4
.L_208:
        /*0030*/ 	.byte	0x04, 0x05
        /*0032*/ 	.short	(.L_210 - .L_209)
.L_209:
        /*0034*/ 	.word	0x00000100
        /*0038*/ 	.word	0x00000001
        /*003c*/ 	.word	0x00000001


	//----- nvinfo : EIATTR_CBANK_PARAM_SIZE
	.align		4
.L_210:
        /*0040*/ 	.byte	0x03, 0x19
        /*0042*/ 	.short	0x0418


	//----- nvinfo : EIATTR_PARAM_CBANK
	.align		4
        /*0044*/ 	.byte	0x04, 0x0a
        /*0046*/ 	.short	(.L_212 - .L_211)
	.align		4
.L_211:
        /*0048*/ 	.word	index@(.nv.constant0._ZN7cutlass13device_kernelIN5flash19enable_sm80_to_sm89INS1_16FlashAttnFwdSm80INS1_25CollectiveMainloopFwdSm80ILi8ELi1ELb0EN4cute5tupleIJNS5_1CILi128EEENS7_ILi64EEENS7_ILi192EEEEEELi192ENS_10bfloat16_tEfNS_4arch4Sm80ELb1ELb0ELb0ELb1ELb1ELb0ELb1ELb0EEENS1_21CollectiveEpilogueFwdINS6_IJS8_SA_S9_EEENS6_IJNS7_ILi1EEESI_SI_EEESC_SE_Li256ELb1ELb1ELb0ELb0EEENS1_19SingleTileSchedulerILb1ELb0ELb1ELi128EEEEEEEEEvNT_6ParamsE)
        /*004c*/ 	.short	0x0380
        /*004e*/ 	.short	0x0418


	//----- nvinfo : EIATTR_SW_WAR
	.align		4
.L_212:
        /*0050*/ 	.byte	0x04, 0x36
        /*0052*/ 	.short	(.L_214 - .L_213)
.L_213:
        /*0054*/ 	.word	0x00000008
.L_214:


//--------------------- .nv.info._ZN7cutlass13device_kernelIN5flash19enable_sm80_to_sm89INS1_16FlashAttnFwdSm80INS1_25CollectiveMainloopFwdSm80ILi8ELi1ELb0EN4cute5tupleIJNS5_1CILi128EEENS7_ILi64EEENS7_ILi192EEEEEELi192ENS_10bfloat16_tEfNS_4arch4Sm80ELb1ELb0ELb0ELb1ELb1ELb1ELb1ELb0EEENS1_21CollectiveEpilogueFwdINS6_IJS8_SA_S9_EEENS6_IJNS7_ILi1EEESI_SI_EEESC_SE_Li256ELb1ELb1ELb0ELb0EEENS1_19SingleTileSchedulerILb1ELb0ELb1ELi128EEEEEEEEEvNT_6ParamsE --------------------------
	.section	.nv.info._ZN7cutlass13device_kernelIN5flash19enable_sm80_to_sm89INS1_16FlashAttnFwdSm80INS1_25CollectiveMainloopFwdSm80ILi8ELi1ELb0EN4cute5tupleIJNS5_1CILi128EEENS7_ILi64EEENS7_ILi192EEEEEELi192ENS_10bfloat16_tEfNS_4arch4Sm80ELb1ELb0ELb0ELb1ELb1ELb1ELb1ELb0EEENS1_21CollectiveEpilogueFwdINS6_IJS8_SA_S9_EEENS6_IJNS7_ILi1EEESI_SI_EEESC_SE_Li256ELb1ELb1ELb0ELb0EEENS1_19SingleTileSchedulerILb1ELb0ELb1ELi128EEEEEEEEEvNT_6ParamsE,"",@"SHT_CUDA_INFO"
	.sectionflags	@""
	.align	4


	//----- nvinfo : EIATTR_CUDA_API_VERSION
	.align		4
        /*0000*/ 	.byte	0x04, 0x37
        /*0002*/ 	.short	(.L_216 - .L_215)
.L_215:
        /*0004*/ 	.word	0x00000082


	//----- nvinfo : EIATTR_KPARAM_INFO
	.align		4
.L_216:
        /*0008*/ 	.byte	0x04, 0x17
        /*000a*/ 	.short	(.L_218 - .L_217)
.L_217:
        /*000c*/ 	.word	0x00000000
        /*0010*/ 	.short	0x0000
        /*0012*/ 	.short	0x0000
        /*0014*/ 	.byte	0x00, 0xf0, 0x61, 0x10


	//----- nvinfo : EIATTR_SPARSE_MMA_MASK
	.align		4
.L_218:
        /*0018*/ 	.byte	0x03, 0x50
        /*001a*/ 	.short	0x0000


	//----- nvinfo : EIATTR_MAXREG_COUNT
	.align		4
        /*001c*/ 	.byte	0x03, 0x1b
        /*001e*/ 	.short	0x00ff


	//----- nvinfo : EIATTR_MERCURY_ISA_VERSION
	.align		4
        /*0020*/ 	.byte	0x03, 0x5f
        /*0022*/ 	.short	0x0101


	//----- nvinfo : EIATTR_VRC_CTA_INIT_COUNT
	.align		4
        /*0024*/ 	.byte	0x02, 0x4a
	.zero		1
	.zero		1


	//----- nvinfo : EIATTR_EXIT_INSTR_OFFSETS
	.align		4
        /*0028*/ 	.byte	0x04, 0x1c
        /*002a*/ 	.short	(.L_220 - .L_219)


	//   ....[0]....
.L_219:
        /*002c*/ 	.word	0x00000010


	//----- nvinfo : EIATTR_MAX_THREADS
	.align		4
.L_220:
        /*0030*/ 	.byte	0x04, 0x05
        /*0032*/ 	.short	(.L_222 - .L_221)
.L_221:
        /*0034*/ 	.word	0x00000100
        /*0038*/ 	.word	0x00000001
        /*003c*/ 	.word	0x00000001


	//----- nvinfo : EIATTR_CBANK_PARAM_SIZE
	.align		4
.L_222:
        /*0040*/ 	.byte	0x03, 0x19
        /*0042*/ 	.short	0x0418


	//----- nvinfo : EIATTR_PARAM_CBANK
	.align		4
        /*0044*/ 	.byte	0x04, 0x0a
        /*0046*/ 	.short	(.L_224 - .L_223)
	.align		4
.L_223:
        /*0048*/ 	.word	index@(.nv.constant0._ZN7cutlass13device_kernelIN5flash19enable_sm80_to_sm89INS1_16FlashAttnFwdSm80INS1_25CollectiveMainloopFwdSm80ILi8ELi1ELb0EN4cute5tupleIJNS5_1CILi128EEENS7_ILi64EEENS7_ILi192EEEEEELi192ENS_10bfloat16_tEfNS_4arch4Sm80ELb1ELb0ELb0ELb1ELb1ELb1ELb1ELb0EEENS1_21CollectiveEpilogueFwdINS6_IJS8_SA_S9_EEENS6_IJNS7_ILi1EEESI_SI_EEESC_SE_Li256ELb1ELb1ELb0ELb0EEENS1_19SingleTileSchedulerILb1ELb0ELb1ELi128EEEEEEEEEvNT_6ParamsE)
        /*004c*/ 	.short	0x0380
        /*004e*/ 	.short	0x0418


	//----- nvinfo : EIATTR_SW_WAR
	.align		4
.L_224:
        /*0050*/ 	.byte	0x04, 0x36
        /*0052*/ 	.short	(.L_226 - .L_225)
.L_225:
        /*0054*/ 	.word	0x00000008
.L_226:


//--------------------- .nv.info._ZN7cutlass13device_kernelIN5flash19enable_sm80_to_sm89INS1_16FlashAttnFwdSm80INS1_25CollectiveMainloopFwdSm80ILi8ELi2ELb0EN4cute5tupleIJNS5_1CILi128EEENS7_ILi64EEENS7_ILi192EEEEEELi192ENS_10bfloat16_tEfNS_4arch4Sm80ELb0ELb0ELb0ELb0ELb1ELb0ELb1ELb0EEENS1_21CollectiveEpilogueFwdINS6_IJS8_SA_S9_EEENS6_IJNS7_ILi1EEESI_SI_EEESC_SE_Li256ELb0ELb1ELb0ELb0EEENS1_19SingleTileSchedulerILb0ELb0ELb1ELi128EEEEEEEEEvNT_6ParamsE --------------------------
	.section	.nv.info._ZN7cutlass13device_kernelIN5flash19enable_sm80_to_sm89INS1_16FlashAttnFwdSm80INS1_25CollectiveMainloopFwdSm80ILi8ELi2ELb0EN4cute5tupleIJNS5_1CILi128EEENS7_ILi64EEENS7_ILi192EEEEEELi192ENS_10bfloat16_tEfNS_4arch4Sm80ELb0ELb0ELb0ELb0ELb1ELb0ELb1ELb0EEENS1_21CollectiveEpilogueFwdINS6_IJS8_SA_S9_EEENS6_IJNS7_ILi1EEESI_SI_EEESC_SE_Li256ELb0ELb1ELb0ELb0EEENS1_19SingleTileSchedulerILb0ELb0ELb1ELi128EEEEEEEEEvNT_6ParamsE,"",@"SHT_CUDA_INFO"
	.sectionflags	@""
	.align	4


	//----- nvinfo : EIATTR_CUDA_API_VERSION
	.align		4
        /*0000*/ 	.byte	0x04, 0x37
        /*0002*/ 	.short	(.L_228 - .L_227)
.L_227:
        /*0004*/ 	.word	0x00000082


	//----- nvinfo : EIATTR_KPARAM_INFO
	.align		4
.L_228:
        /*0008*/ 	.byte	0x04, 0x17
        /*000a*/ 	.short	(.L_230 - .L_229)
.L_229:
        /*000c*/ 	.word	0x00000000
        /*0010*/ 	.short	0x0000
        /*0012*/ 	.short	0x0000
        /*0014*/ 	.byte	0x00, 0xf0, 0x61, 0x10


	//----- nvinfo : EIATTR_SPARSE_MMA_MASK
	.align		4
.L_230:
        /*0018*/ 	.byte	0x03, 0x50
        /*001a*/ 	.short	0x0000


	//----- nvinfo : EIATTR_MAXREG_COUNT
	.align		4
        /*001c*/ 	.byte	0x03, 0x1b
        /*001e*/ 	.short	0x00ff


	//----- nvinfo : EIATTR_MERCURY_ISA_VERSION
	.align		4
        /*0020*/ 	.byte	0x03, 0x5f
        /*0022*/ 	.short	0x0101


	//----- nvinfo : EIATTR_VRC_CTA_INIT_COUNT
	.align		4
        /*0024*/ 	.byte	0x02, 0x4a
	.zero		1
	.zero		1


	//----- nvinfo : EIATTR_EXIT_INSTR_OFFSETS
	.align		4
        /*0028*/ 	.byte	0x04, 0x1c
        /*002a*/ 	.short	(.L_232 - .L_231)


	//   ....[0]....
.L_231:
        /*002c*/ 	.word	0x00000010


	//----- nvinfo : EIATTR_MAX_THREADS
	.align		4
.L_232:
        /*0030*/ 	.byte	0x04, 0x05
        /*0032*/ 	.short	(.L_234 - .L_233)
.L_233:
        /*0034*/ 	.word	0x00000100
        /*0038*/ 	.word	0x00000001
        /*003c*/ 	.word	0x00000001


	//----- nvinfo : EIATTR_CBANK_PARAM_SIZE
	.align		4
.L_234:
        /*0040*/ 	.byte	0x03, 0x19
        /*0042*/ 	.short	0x0418


	//----- nvinfo : EIATTR_PARAM_CBANK
	.align		4
        /*0044*/ 	.byte	0x04, 0x0a
        /*0046*/ 	.short	(.L_236 - .L_235)
	.align		4
.L_235:
        /*0048*/ 	.word	index@(.nv.constant0._ZN7cutlass13device_kernelIN5flash19enable_sm80_to_sm89INS1_16FlashAttnFwdSm80INS1_25CollectiveMainloopFwdSm80ILi8ELi2ELb0EN4cute5tupleIJNS5_1CILi128EEENS7_ILi64EEENS7_ILi192EEEEEELi192ENS_10bfloat16_tEfNS_4arch4Sm80ELb0ELb0ELb0ELb0ELb1ELb0ELb1ELb0EEENS1_21CollectiveEpilogueFwdINS6_IJS8_SA_S9_EEENS6_IJNS7_ILi1EEESI_SI_EEESC_SE_Li256ELb0ELb1ELb0ELb0EEENS1_19SingleTileSchedulerILb0ELb0ELb1ELi128EEEEEEEEEvNT_6ParamsE)
        /*004c*/ 	.short	0x0380
        /*004e*/ 	.short	0x0418


	//----- nvinfo : EIATTR_SW_WAR
	.align		4
.L_236:
        /*0050*/ 	.byte	0x04, 0x36
        /*0052*/ 	.short	(.L_238 - .L_237)
.L_237:
        /*0054*/ 	.word	0x00000008
.L_238:


//--------------------- .nv.info._ZN7cutlass13device_kernelIN5flash19enable_sm80_to_sm89INS1_16FlashAttnFwdSm80INS1_25CollectiveMainloopFwdSm80ILi8ELi2ELb0EN4cute5tupleIJNS5_1CILi128EEENS7_ILi64EEENS7_ILi192EEEEEELi192ENS_10bfloat16_tEfNS_4arch4Sm80ELb0ELb0ELb0ELb1ELb1ELb0ELb1ELb0EEENS1_21CollectiveEpilogueFwdINS6_IJS8_SA_S9_EEENS6_IJNS7_ILi1EEESI_SI_EEESC_SE_Li256ELb1ELb1ELb0ELb0EEENS1_19SingleTileSchedulerILb1ELb0ELb1ELi128EEEEEEEEEvNT_6ParamsE --------------------------
	.section	.nv.info._ZN7cutlass13device_kernelIN5flash19enable_sm80_to_sm89INS1_16FlashAttnFwdSm80INS1_25CollectiveMainloopFwdSm80ILi8ELi2ELb0EN4cute5tupleIJNS5_1CILi128EEENS7_ILi64EEENS7_ILi192EEEEEELi192ENS_10bfloat16_tEfNS_4arch4Sm80ELb0ELb0ELb0ELb1ELb1ELb0ELb1ELb0EEENS1_21CollectiveEpilogueFwdINS6_IJS8_SA_S9_EEENS6_IJNS7_ILi1EEESI_SI_EEESC_SE_Li256ELb1ELb1ELb0ELb0EEENS1_19SingleTileSchedulerILb1ELb0ELb1ELi128EEEEEEEEEvNT_6ParamsE,"",@"SHT_CUDA_INFO"
	.sectionflags	@""
	.align	4


	//----- nvinfo : EIATTR_CUDA_API_VERSION
	.align		4
        /*0000*/ 	.byte	0x04, 0x37
        /*0002*/ 	.short	(.L_240 - .L_239)
.L_239:
        /*0004*/ 	.word	0x00000082


	//----- nvinfo : EIATTR_KPARAM_INFO
	.align		4
.L_240:
        /*0008*/ 	.byte	0x04, 0x17
        /*000a*/ 	.short	(.L_242 - .L_241)
.L_241:
        /*000c*/ 	.word	0x00000000
        /*0010*/ 	.short	0x0000
        /*0012*/ 	.short	0x0000
        /*0014*/ 	.byte	0x00, 0xf0, 0x61, 0x10


	//----- nvinfo : EIATTR_SPARSE_MMA_MASK
	.align		4
.L_242:
        /*0018*/ 	.byte	0x03, 0x50
        /*001a*/ 	.short	0x0000


	//----- nvinfo : EIATTR_MAXREG_COUNT
	.align		4
        /*001c*/ 	.byte	0x03, 0x1b
        /*001e*/ 	.short	0x00ff


	//----- nvinfo : EIATTR_MERCURY_ISA_VERSION
	.align		4
        /*0020*/ 	.byte	0x03, 0x5f
        /*0022*/ 	.short	0x0101


	//----- nvinfo : EIATTR_VRC_CTA_INIT_COUNT
	.align		4
        /*0024*/ 	.byte	0x02, 0x4a
	.zero		1
	.zero		1


	//----- nvinfo : EIATTR_EXIT_INSTR_OFFSETS
	.align		4
        /*0028*/ 	.byte	0x04, 0x1c
        /*002a*/ 	.short	(.L_244 - .L_243)


	//   ....[0]....
.L_243:
        /*002c*/ 	.word	0x00000010


	//----- nvinfo : EIATTR_MAX_THREADS
	.align		4
.L_244:
        /*0030*/ 	.byte	0x04, 0x05
        /*0032*/ 	.short	(.L_246 - .L_245)
.L_245:
        /*0034*/ 	.word	0x00000100
        /*0038*/ 	.word	0x00000001
        /*003c*/ 	.word	0x00000001


	//----- nvinfo : EIATTR_CBANK_PARAM_SIZE
	.align		4
.L_246:
        /*0040*/ 	.byte	0x03, 0x19
        /*0042*/ 	.short	0x0418


	//----- nvinfo : EIATTR_PARAM_CBANK
	.align		4
        /*0044*/ 	.byte	0x04, 0x0a
        /*0046*/ 	.short	(.L_248 - .L_247)
	.align		4
.L_247:
        /*0048*/ 	.word	index@(.nv.constant0._ZN7cutlass13device_kernelIN5flash19enable_sm80_to_sm89INS1_16FlashAttnFwdSm80INS1_25CollectiveMainloopFwdSm80ILi8ELi2ELb0EN4cute5tupleIJNS5_1CILi128EEENS7_ILi64EEENS7_ILi192EEEEEELi192ENS_10bfloat16_tEfNS_4arch4Sm80ELb0ELb0ELb0ELb1ELb1ELb0ELb1ELb0EEENS1_21CollectiveEpilogueFwdINS6_IJS8_SA_S9_EEENS6_IJNS7_ILi1EEESI_SI_EEESC_SE_Li256ELb1ELb1ELb0ELb0EEENS1_19SingleTileSchedulerILb1ELb0ELb1ELi128EEEEEEEEEvNT_6ParamsE)
        /*004c*/ 	.short	0x0380
        /*004e*/ 	.short	0x0418


	//----- nvinfo : EIATTR_SW_WAR
	.align		4
.L_248:
        /*0050*/ 	.byte	0x04, 0x36
        /*0052*/ 	.short	(.L_250 - .L_249)
.L_249:
        /*0054*/ 	.word	0x00000008
.L_250:


//--------------------- .nv.info._ZN7cutlass13device_kernelIN5flash19enable_sm80_to_sm89INS1_16FlashAttnFwdSm80INS1_25CollectiveMainloopFwdSm80ILi8ELi2ELb0EN4cute5tupleIJNS5_1CILi128EEENS7_ILi64EEENS7_ILi192EEEEEELi192ENS_10bfloat16_tEfNS_4arch4Sm80ELb0ELb0ELb0ELb1ELb1ELb1ELb1ELb0EEENS1_21CollectiveEpilogueFwdINS6_IJS8_SA_S9_EEENS6_IJNS7_ILi1EEESI_SI_EEESC_SE_Li256ELb1ELb1ELb0ELb0EEENS1_19SingleTileSchedulerILb1ELb0ELb1ELi128EEEEEEEEEvNT_6ParamsE --------------------------
	.section	.nv.info._ZN7cutlass13device_kernelIN5flash19enable_sm80_to_sm89INS1_16FlashAttnFwdSm80INS1_25CollectiveMainloopFwdSm80ILi8ELi2ELb0EN4cute5tupleIJNS5_1CILi128EEENS7_ILi64EEENS7_ILi192EEEEEELi192ENS_10bfloat16_tEfNS_4arch4Sm80ELb0ELb0ELb0ELb1ELb1ELb1ELb1ELb0EEENS1_21CollectiveEpilogueFwdINS6_IJS8_SA_S9_EEENS6_IJNS7_ILi1EEESI_SI_EEESC_SE_Li256ELb1ELb1ELb0ELb0EEENS1_19SingleTileSchedulerILb1ELb0ELb1ELi128EEEEEEEEEvNT_6ParamsE,"",@"SHT_CUDA_INFO"
	.sectionflags	@""
	.align	4


	//----- nvinfo : EIATTR_CUDA_API_VERSION
	.align		4
        /*0000*/ 	.byte	0x04, 0x37
        /*0002*/ 	.short	(.L_252 - .L_251)
.L_251:
        /*0004*/ 	.word	0x00000082


	//----- nvinfo : EIATTR_KPARAM_INFO
	.align		4
.L_252:
        /*0008*/ 	.byte	0x04, 0x17
        /*000a*/ 	.short	(.L_254 - .L_253)
.L_253:
        /*000c*/ 	.word	0x00000000
        /*0010*/ 	.short	0x0000
        /*0012*/ 	.short	0x0000
        /*0014*/ 	.byte	0x00, 0xf0, 0x61, 0x10


	//----- nvinfo : EIATTR_SPARSE_MMA_MASK
	.align		4
.L_254:
        /*0018*/ 	.byte	0x03, 0x50
        /*001a*/ 	.short	0x0000


	//----- nvinfo : EIATTR_MAXREG_COUNT
	.align		4
        /*001c*/ 	.byte	0x03, 0x1b
        /*001e*/ 	.short	0x00ff


	//----- nvinfo : EIATTR_MERCURY_ISA_VERSION
	.align		4
        /*0020*/ 	.byte	0x03, 0x5f
        /*0022*/ 	.short	0x0101


	//----- nvinfo : EIATTR_VRC_CTA_INIT_COUNT
	.align		4
        /*0024*/ 	.byte	0x02, 0x4a
	.zero		1
	.zero		1


	//----- nvinfo : EIATTR_EXIT_INSTR_OFFSETS
	.align		4
        /*0028*/ 	.byte	0x04, 0x1c
        /*002a*/ 	.short	(.L_256 - .L_255)


	//   ....[0]....
.L_255:
        /*002c*/ 	.word	0x00000010


	//----- nvinfo : EIATTR_MAX_THREADS
	.align		4
.L_256:
        /*0030*/ 	.byte	0x04, 0x05
        /*0032*/ 	.short	(.L_258 - .L_257)
.L_257:
        /*0034*/ 	.word	0x00000100
        /*0038*/ 	.word	0x00000001
        /*003c*/ 	.word	0x00000001


	//----- nvinfo : EIATTR_CBANK_PARAM_SIZE
	.align		4
.L_258:
        /*0040*/ 	.byte	0x03, 0x19
        /*0042*/ 	.short	0x0418


	//----- nvinfo : EIATTR_PARAM_CBANK
	.align		4
        /*0044*/ 	.byte	0x04, 0x0a
        /*0046*/ 	.short	(.L_260 - .L_259)
	.align		4
.L_259:
        /*0048*/ 	.word	index@(.nv.constant0._ZN7cutlass13device_kernelIN5flash19enable_sm80_to_sm89INS1_16FlashAttnFwdSm80INS1_25CollectiveMainloopFwdSm80ILi8ELi2ELb0EN4cute5tupleIJNS5_1CILi128EEENS7_ILi64EEENS7_ILi192EEEEEELi192ENS_10bfloat16_tEfNS_4arch4Sm80ELb0ELb0ELb0ELb1ELb1ELb1ELb1ELb0EEENS1_21CollectiveEpilogueFwdINS6_IJS8_SA_S9_EEENS6_IJNS7_ILi1EEESI_SI_EEESC_SE_Li256ELb1ELb1ELb0ELb0EEENS1_19SingleTileSchedulerILb1ELb0ELb1ELi128EEEEEEEEEvNT_6ParamsE)
        /*004c*/ 	.short	0x0380
        /*004e*/ 	.short	0x0418


	//----- nvinfo : EIATTR_SW_WAR
	.align		4
.L_260:
        /*0050*/ 	.byte	0x04, 0x36
        /*0052*/ 	.short	(.L_262 - .L_261)
.L_261:
        /*0054*/ 	.word	0x00000008
.L_262:


//--------------------- .nv.info._ZN7cutlass13device_kernelIN5flash19enable_sm80_to_sm89INS1_16FlashAttnFwdSm80INS1_25CollectiveMainloopFwdSm80ILi8ELi2ELb0EN4cute5tupleIJNS5_1CILi128EEENS7_ILi64EEENS7_ILi192EEEEEELi192ENS_10bfloat16_tEfNS_4arch4Sm80ELb0ELb1ELb0ELb0ELb1ELb0ELb1ELb0EEENS1_21CollectiveEpilogueFwdINS6_IJS8_SA_S9_EEENS6_IJNS7_ILi1EEESI_SI_EEESC_SE_Li256ELb0ELb1ELb0ELb0EEENS1_19SingleTileSchedulerILb0ELb0ELb1ELi128EEEEEEEEEvNT_6ParamsE --------------------------
	.section	.nv.info._ZN7cutlass13device_kernelIN5flash19enable_sm80_to_sm89INS1_16FlashAttnFwdSm80INS1_25CollectiveMainloopFwdSm80ILi8ELi2ELb0EN4cute5tupleIJNS5_1CILi128EEENS7_ILi64EEENS7_ILi192EEEEEELi192ENS_10bfloat16_tEfNS_4arch4Sm80ELb0ELb1ELb0ELb0ELb1ELb0ELb1ELb0EEENS1_21CollectiveEpilogueFwdINS6_IJS8_SA_S9_EEENS6_IJNS7_ILi1EEESI_SI_EEESC_SE_Li256ELb0ELb1ELb0ELb0EEENS1_19SingleTileSchedulerILb0ELb0ELb1ELi128EEEEEEEEEvNT_6ParamsE,"",@"SHT_CUDA_INFO"
	.sectionflags	@""
	.align	4


	//----- nvinfo : EIATTR_CUDA_API_VERSION
	.align		4
        /*0000*/ 	.byte	0x04, 0x37
        /*0002*/ 	.short	(.L_264 - .L_263)
.L_263:
        /*0004*/ 	.word	0x00000082


	//----- nvinfo : EIATTR_KPARAM_INFO
	.align		4
.L_264:
        /*0008*/ 	.byte	0x04, 0x17
        /*000a*/ 	.short	(.L_266 - .L_265)
.L_265:
        /*000c*/ 	.word	0x00000000
        /*0010*/ 	.short	0x0000
        /*0012*/ 	.short	0x0000
        /*0014*/ 	.byte	0x00, 0xf0, 0x61, 0x10


	//----- nvinfo : EIATTR_SPARSE_MMA_MASK
	.align		4
.L_266:
        /*0018*/ 	.byte	0x03, 0x50
        /*001a*/ 	.short	0x0000


	//----- nvinfo : EIATTR_MAXREG_COUNT
	.align		4
        /*001c*/ 	.byte	0x03, 0x1b
        /*001e*/ 	.short	0x00ff


	//----- nvinfo : EIATTR_MERCURY_ISA_VERSION
	.align		4
        /*0020*/ 	.byte	0x03, 0x5f
        /*0022*/ 	.short	0x0101


	//----- nvinfo : EIATTR_VRC_CTA_INIT_COUNT
	.align		4
        /*0024*/ 	.byte	0x02, 0x4a
	.zero		1
	.zero		1


	//----- nvinfo : EIATTR_EXIT_INSTR_OFFSETS
	.align		4
        /*0028*/ 	.byte	0x04, 0x1c
        /*002a*/ 	.short	(.L_268 - .L_267)


	//   ....[0]....
.L_267:
        /*002c*/ 	.word	0x00000010


	//----- nvinfo : EIATTR_MAX_THREADS
	.align		4
.L_268:
        /*0030*/ 	.byte	0x04, 0x05
        /*0032*/ 	.short	(.L_270 - .L_269)
.L_269:
        /*0034*/ 	.word	0x00000100
        /*0038*/ 	.word	0x00000001
        /*003c*/ 	.word	0x00000001


	//----- nvinfo : EIATTR_CBANK_PARAM_SIZE
	.align		4
.L_270:
        /*0040*/ 	.byte	0x03, 0x19
        /*0042*/ 	.short	0x0418


	//----- nvinfo : EIATTR_PARAM_CBANK
	.align		4
        /*0044*/ 	.byte	0x04, 0x0a
        /*0046*/ 	.short	(.L_272 - .L_271)
	.align		4
.L_271:
        /*0048*/ 	.word	index@(.nv.constant0._ZN7cutlass13device_kernelIN5flash19enable_sm80_to_sm89INS1_16FlashAttnFwdSm80INS1_25CollectiveMainloopFwdSm80ILi8ELi2ELb0EN4cute5tupleIJNS5_1CILi128EEENS7_ILi64EEENS7_ILi192EEEEEELi192ENS_10bfloat16_tEfNS_4arch4Sm80ELb0ELb1ELb0ELb0ELb1ELb0ELb1ELb0EEENS1_21CollectiveEpilogueFwdINS6_IJS8_SA_S9_EEENS6_IJNS7_ILi1EEESI_SI_EEESC_SE_Li256ELb0ELb1ELb0ELb0EEENS1_19SingleTileSchedulerILb0ELb0ELb1ELi128EEEEEEEEEvNT_6ParamsE)
        /*004c*/ 	.short	0x0380
        /*004e*/ 	.short	0x0418


	//----- nvinfo : EIATTR_SW_WAR
	.align		4
.L_272:
        /*0050*/ 	.byte	0x04, 0x36
        /*0052*/ 	.short	(.L_274 - .L_273)
.L_273:
        /*0054*/ 	.word	0x00000008
.L_274:


//--------------------- .nv.info._ZN7cutlass13device_kernelIN5flash19enable_sm80_to_sm89INS1_16FlashAttnFwdSm80INS1_25CollectiveMainloopFwdSm80ILi8ELi2ELb0EN4cute5tupleIJNS5_1CILi128EEENS7_ILi64EEENS7_ILi192EEEEEELi192ENS_10bfloat16_tEfNS_4arch4Sm80ELb0ELb1ELb0ELb1ELb1ELb0ELb1ELb0EEENS1_21CollectiveEpilogueFwdINS6_IJS8_SA_S9_EEENS6_IJNS7_ILi1EEESI_SI_EEESC_SE_Li256ELb1ELb1ELb0ELb0EEENS1_19SingleTileSchedulerILb1ELb0ELb1ELi128EEEEEEEEEvNT_6ParamsE --------------------------
	.section	.nv.info._ZN7cutlass13device_kernelIN5flash19enable_sm80_to_sm89INS1_16FlashAttnFwdSm80INS1_25CollectiveMainloopFwdSm80ILi8ELi2ELb0EN4cute5tupleIJNS5_1CILi128EEENS7_ILi64EEENS7_ILi192EEEEEELi192ENS_10bfloat16_tEfNS_4arch4Sm80ELb0ELb1ELb0ELb1ELb1ELb0ELb1ELb0EEENS1_21CollectiveEpilogueFwdINS6_IJS8_SA_S9_EEENS6_IJNS7_ILi1EEESI_SI_EEESC_SE_Li256ELb1ELb1ELb0ELb0EEENS1_19SingleTileSchedulerILb1ELb0ELb1ELi128EEEEEEEEEvNT_6ParamsE,"",@"SHT_CUDA_INFO"
	.sectionflags	@""
	.align	4


	//----- nvinfo : EIATTR_CUDA_API_VERSION
	.align		4
        /*0000*/ 	.byte	0x04, 0x37
        /*0002*/ 	.short	(.L_276 - .L_275)
.L_275:
        /*0004*/ 	.word	0x00000082


	//----- nvinfo : EIATTR_KPARAM_INFO
	.align		4
.L_276:
        /*0008*/ 	.byte	0x04, 0x17
        /*000a*/ 	.short	(.L_278 - .L_277)
.L_277:
        /*000c*/ 	.word	0x00000000
        /*0010*/ 	.short	0x0000
        /*0012*/ 	.short	0x0000
        /*0014*/ 	.byte	0x00, 0xf0, 0x61, 0x10


	//----- nvinfo : EIATTR_SPARSE_MMA_MASK
	.align		4
.L_278:
        /*0018*/ 	.byte	0x03, 0x50
        /*001a*/ 	.short	0x0000


	//----- nvinfo : EIATTR_MAXREG_COUNT
	.align		4
        /*001c*/ 	.byte	0x03, 0x1b
        /*001e*/ 	.short	0x00ff


	//----- nvinfo : EIATTR_MERCURY_ISA_VERSION
	.align		4
        /*0020*/ 	.byte	0x03, 0x5f
        /*0022*/ 	.short	0x0101


	//----- nvinfo : EIATTR_VRC_CTA_INIT_COUNT
	.align		4
        /*0024*/ 	.byte	0x02, 0x4a
	.zero		1
	.zero		1


	//----- nvinfo : EIATTR_EXIT_INSTR_OFFSETS
	.align		4
        /*0028*/ 	.byte	0x04, 0x1c
        /*002a*/ 	.short	(.L_280 - .L_279)


	//   ....[0]....
.L_279:
        /*002c*/ 	.word	0x00000010


	//----- nvinfo : EIATTR_MAX_THREADS
	.align		4
.L_280:
        /*0030*/ 	.byte	0x04, 0x05
        /*0032*/ 	.short	(.L_282 - .L_281)
.L_281:
        /*0034*/ 	.word	0x00000100
        /*0038*/ 	.word	0x00000001
        /*003c*/ 	.word	0x00000001


	//----- nvinfo : EIATTR_CBANK_PARAM_SIZE
	.align		4
.L_282:
        /*0040*/ 	.byte	0x03, 0x19
        /*0042*/ 	.short	0x0418


	//----- nvinfo : EIATTR_PARAM_CBANK
	.align		4
        /*0044*/ 	.byte	0x04, 0x0a
        /*0046*/ 	.short	(.L_284 - .L_283)
	.align		4
.L_283:
        /*0048*/ 	.word	index@(.nv.constant0._ZN7cutlass13device_kernelIN5flash19enable_sm80_to_sm89INS1_16FlashAttnFwdSm80INS1_25CollectiveMainloopFwdSm80ILi8ELi2ELb0EN4cute5tupleIJNS5_1CILi128EEENS7_ILi64EEENS7_ILi192EEEEEELi192ENS_10bfloat16_tEfNS_4arch4Sm80ELb0ELb1ELb0ELb1ELb1ELb0ELb1ELb0EEENS1_21CollectiveEpilogueFwdINS6_IJS8_SA_S9_EEENS6_IJNS7_ILi1EEESI_SI_EEESC_SE_Li256ELb1ELb1ELb0ELb0EEENS1_19SingleTileSchedulerILb1ELb0ELb1ELi128EEEEEEEEEvNT_6ParamsE)
        /*004c*/ 	.short	0x0380
        /*004e*/ 	.short	0x0418


	//----- nvinfo : EIATTR_SW_WAR
	.align		4
.L_284:
        /*0050*/ 	.byte	0x04, 0x36
        /*0052*/ 	.short	(.L_286 - .L_285)
.L_285:
        /*0054*/ 	.word	0x00000008
.L_286:


//--------------------- .nv.info._ZN7cutlass13device_kernelIN5flash19enable_sm80_to_sm89INS1_16FlashAttnFwdSm80INS1_25CollectiveMainloopFwdSm80ILi8ELi2ELb0EN4cute5tupleIJNS5_1CILi128EEENS7_ILi64EEENS7_ILi192EEEEEELi192ENS_10bfloat16_tEfNS_4arch4Sm80ELb0ELb1ELb0ELb1ELb1ELb1ELb1ELb0EEENS1_21CollectiveEpilogueFwdINS6_IJS8_SA_S9_EEENS6_IJNS7_ILi1EEESI_SI_EEESC_SE_Li256ELb1ELb1ELb0ELb0EEENS1_19SingleTileSchedulerILb1ELb0ELb1ELi128EEEEEEEEEvNT_6ParamsE --------------------------
	.section	.nv.info._ZN7cutlass13device_kernelIN5flash19enable_sm80_to_sm89INS1_16FlashAttnFwdSm80INS1_25CollectiveMainloopFwdSm80ILi8ELi2ELb0EN4cute5tupleIJNS5_1CILi128EEENS7_ILi64EEENS7_ILi192EEEEEELi192ENS_10bfloat16_tEfNS_4arch4Sm80ELb0ELb1ELb0ELb1ELb1ELb1ELb1ELb0EEENS1_21CollectiveEpilogueFwdINS6_IJS8_SA_S9_EEENS6_IJNS7_ILi1EEESI_SI_EEESC_SE_Li256ELb1ELb1ELb0ELb0EEENS1_19SingleTileSchedulerILb1ELb0ELb1ELi128EEEEEEEEEvNT_6ParamsE,"",@"SHT_CUDA_INFO"
	.sectionflags	@""
	.align	4


	//----- nvinfo : EIATTR_CUDA_API_VERSION
	.align		4
        /*0000*/ 	.byte	0x04, 0x37
        /*0002*/ 	.short	(.L_288 - .L_287)
.L_287:
        /*0004*/ 	.word	0x00000082


	//----- nvinfo : EIATTR_KPARAM_INFO
	.align		4
.L_288:
        /*0008*/ 	.byte	0x04, 0x17
        /*000a*/ 	.short	(.L_290 - .L_289)
.L_289:
        /*000c*/ 	.word	0x00000000
        /*0010*/ 	.short	0x0000
        /*0012*/ 	.short	0x0000
        /*0014*/ 	.byte	0x00, 0xf0, 0x61, 0x10


	//----- nvinfo : EIATTR_SPARSE_MMA_MASK
	.align		4
.L_290:
        /*0018*/ 	.byte	0x03, 0x50
        /*001a*/ 	.short	0x0000


	//----- nvinfo : EIATTR_MAXREG_COUNT
	.align		4
        /*001c*/ 	.byte	0x03, 0x1b
        /*001e*/ 	.short	0x00ff


	//----- nvinfo : EIATTR_MERCURY_ISA_VERSION
	.align		4
        /*0020*/ 	.byte	0x03, 0x5f
        /*0022*/ 	.short	0x0101


	//----- nvinfo : EIATTR_VRC_CTA_INIT_COUNT
	.align		4
        /*0024*/ 	.byte	0x02, 0x4a
	.zero		1
	.zero		1


	//----- nvinfo : EIATTR_EXIT_INSTR_OFFSETS
	.align		4
        /*0028*/ 	.byte	0x04, 0x1c
        /*002a*/ 	.short	(.L_292 - .L_291)


	//   ....[0]....
.L_291:
        /*002c*/ 	.word	0x00000010


	//----- nvinfo : EIATTR_MAX_THREADS
	.align		4
.L_292:
        /*0030*/ 	.byte	0x04, 0x05
        /*0032*/ 	.short	(.L_294 - .L_293)
.L_293:
        /*0034*/ 	.word	0x00000100
        /*0038*/ 	.word	0x00000001
        /*003c*/ 	.word	0x00000001


	//----- nvinfo : EIATTR_CBANK_PARAM_SIZE
	.align		4
.L_294:
        /*0040*/ 	.byte	0x03, 0x19
        /*0042*/ 	.short	0x0418


	//----- nvinfo : EIATTR_PARAM_CBANK
	.align		4
        /*0044*/ 	.byte	0x04, 0x0a
        /*0046*/ 	.short	(.L_296 - .L_295)
	.align		4
.L_295:
        /*0048*/ 	.word	index@(.nv.constant0._ZN7cutlass13device_kernelIN5flash19enable_sm80_to_sm89INS1_16FlashAttnFwdSm80INS1_25CollectiveMainloopFwdSm80ILi8ELi2ELb0EN4cute5tupleIJNS5_1CILi128EEENS7_ILi64EEENS7_ILi192EEEEEELi192ENS_10bfloat16_tEfNS_4arch4Sm80ELb0ELb1ELb0ELb1ELb1ELb1ELb1ELb0EEENS1_21CollectiveEpilogueFwdINS6_IJS8_SA_S9_EEENS6_IJNS7_ILi1EEESI_SI_EEESC_SE_Li256ELb1ELb1ELb0ELb0EEENS1_19SingleTileSchedulerILb1ELb0ELb1ELi128EEEEEEEEEvNT_6ParamsE)
        /*004c*/ 	.short	0x0380
        /*004e*/ 	.short	0x0418


	//----- nvinfo : EIATTR_SW_WAR
	.align		4
.L_296:
        /*0050*/ 	.byte	0x04, 0x36
        /*0052*/ 	.short	(.L_298 - .L_297)
.L_297:
        /*0054*/ 	.word	0x00000008
.L_298:


//--------------------- .nv.info._ZN7cutlass13device_kernelIN5flash19enable_sm80_to_sm89INS1_16FlashAttnFwdSm80INS1_25CollectiveMainloopFwdSm80ILi8ELi2ELb0EN4cute5tupleIJNS5_1CILi128EEENS7_ILi64EEENS7_ILi192EEEEEELi192ENS_10bfloat16_tEfNS_4arch4Sm80ELb1ELb0ELb0ELb0ELb1ELb0ELb1ELb0EEENS1_21CollectiveEpilogueFwdINS6_IJS8_SA_S9_EEENS6_IJNS7_ILi1EEESI_SI_EEESC_SE_Li256ELb0ELb1ELb0ELb0EEENS1_30DynamicPersistentTileSchedulerILi256ELi256ELb0ELb1ELb0EEEEEEEEEvNT_6ParamsE --------------------------
	.section	.nv.info._ZN7cutlass13device_kernelIN5flash19enable_sm80_to_sm89INS1_16FlashAttnFwdSm80INS1_25CollectiveMainloopFwdSm80ILi8ELi2ELb0EN4cute5tupleIJNS5_1CILi128EEENS7_ILi64EEENS7_ILi192EEEEEELi192ENS_10bfloat16_tEfNS_4arch4Sm80ELb1ELb0ELb0ELb0ELb1ELb0ELb1ELb0EEENS1_21CollectiveEpilogueFwdINS6_IJS8_SA_S9_EEENS6_IJNS7_ILi1EEESI_SI_EEESC_SE_Li256ELb0ELb1ELb0ELb0EEENS1_30DynamicPersistentTileSchedulerILi256ELi256ELb0ELb1ELb0EEEEEEEEEvNT_6ParamsE,"",@"SHT_CUDA_INFO"
	.sectionflags	@""
	.align	4


	//----- nvinfo : EIATTR_CUDA_API_VERSION
	.align		4
        /*0000*/ 	.byte	0x04, 0x37
        /*0002*/ 	.short	(.L_300 - .L_299)
.L_299:
        /*0004*/ 	.word	0x00000082


	//----- nvinfo : EIATTR_KPARAM_INFO
	.align		4
.L_300:
        /*0008*/ 	.byte	0x04, 0x17
        /*000a*/ 	.short	(.L_302 - .L_301)
.L_301:
        /*000c*/ 	.word	0x00000000
        /*0010*/ 	.short	0x0000
        /*0012*/ 	.short	0x0000
        /*0014*/ 	.byte	0x00, 0xf0, 0xa1, 0x10


	//----- nvinfo : EIATTR_SPARSE_MMA_MASK
	.align		4
.L_302:
        /*0018*/ 	.byte	0x03, 0x50
        /*001a*/ 	.short	0x0000


	//----- nvinfo : EIATTR_MAXREG_COUNT
	.align		4
        /*001c*/ 	.byte	0x03, 0x1b
        /*001e*/ 	.short	0x00ff


	//----- nvinfo : EIATTR_MERCURY_ISA_VERSION
	.align		4
        /*0020*/ 	.byte	0x03, 0x5f
        /*0022*/ 	.short	0x0101


	//----- nvinfo : EIATTR_VRC_CTA_INIT_COUNT
	.align		4
        /*0024*/ 	.byte	0x02, 0x4a
	.zero		1
	.zero		1


	//----- nvinfo : EIATTR_EXIT_INSTR_OFFSETS
	.align		4
        /*0028*/ 	.byte	0x04, 0x1c
        /*002a*/ 	.short	(.L_304 - .L_303)


	//   ....[0]....
.L_303:
        /*002c*/ 	.word	0x00000010


	//----- nvinfo : EIATTR_MAX_THREADS
	.align		4
.L_304:
        /*0030*/ 	.byte	0x04, 0x05
        /*0032*/ 	.short	(.L_306 - .L_305)
.L_305:
        /*0034*/ 	.word	0x00000100
        /*0038*/ 	.word	0x00000001
        /*003c*/ 	.word	0x00000001


	//----- nvinfo : EIATTR_CBANK_PARAM_SIZE
	.align		4
.L_306:
        /*0040*/ 	.byte	0x03, 0x19
        /*0042*/ 	.short	0x0428


	//----- nvinfo : EIATTR_PARAM_CBANK
	.align		4
        /*0044*/ 	.byte	0x04, 0x0a
        /*0046*/ 	.short	(.L_308 - .L_307)
	.align		4
.L_307:
        /*0048*/ 	.word	index@(.nv.constant0._ZN7cutlass13device_kernelIN5flash19enable_sm80_to_sm89INS1_16FlashAttnFwdSm80INS1_25CollectiveMainloopFwdSm80ILi8ELi2ELb0EN4cute5tupleIJNS5_1CILi128EEENS7_ILi64EEENS7_ILi192EEEEEELi192ENS_10bfloat16_tEfNS_4arch4Sm80ELb1ELb0ELb0ELb0ELb1ELb0ELb1ELb0EEENS1_21CollectiveEpilogueFwdINS6_IJS8_SA_S9_EEENS6_IJNS7_ILi1EEESI_SI_EEESC_SE_Li256ELb0ELb1ELb0ELb0EEENS1_30DynamicPersistentTileSchedulerILi256ELi256ELb0ELb1ELb0EEEEEEEEEvNT_6ParamsE)
        /*004c*/ 	.short	0x0380
        /*004e*/ 	.short	0x0428


	//----- nvinfo : EIATTR_SW_WAR
	.align		4
.L_308:
        /*0050*/ 	.byte	0x04, 0x36
        /*0052*/ 	.short	(.L_310 - .L_309)
.L_309:
        /*0054*/ 	.word	0x00000008
.L_310:


//--------------------- .nv.info._ZN7cutlass13device_kernelIN5flash19enable_sm80_to_sm89INS1_16FlashAttnFwdSm80INS1_25CollectiveMainloopFwdSm80ILi8ELi2ELb0EN4cute5tupleIJNS5_1CILi128EEENS7_ILi64EEENS7_ILi192EEEEEELi192ENS_10bfloat16_tEfNS_4arch4Sm80ELb1ELb0ELb0ELb1ELb1ELb0ELb1ELb0EEENS1_21CollectiveEpilogueFwdINS6_IJS8_SA_S9_EEENS6_IJNS7_ILi1EEESI_SI_EEESC_SE_Li256ELb1ELb1ELb0ELb0EEENS1_19SingleTileSchedulerILb1ELb0ELb1ELi128EEEEEEEEEvNT_6ParamsE --------------------------
	.section	.nv.info._ZN7cutlass13device_kernelIN5flash19enable_sm80_to_sm89INS1_16FlashAttnFwdSm80INS1_25CollectiveMainloopFwdSm80ILi8ELi2ELb0EN4cute5tupleIJNS5_1CILi128EEENS7_ILi64EEENS7_ILi192EEEEEELi192ENS_10bfloat16_tEfNS_4arch4Sm80ELb1ELb0ELb0ELb1ELb1ELb0ELb1ELb0EEENS1_21CollectiveEpilogueFwdINS6_IJS8_SA_S9_EEENS6_IJNS7_ILi1EEESI_SI_EEESC_SE_Li256ELb1ELb1ELb0ELb0EEENS1_19SingleTileSchedulerILb1ELb0ELb1ELi128EEEEEEEEEvNT_6ParamsE,"",@"SHT_CUDA_INFO"
	.sectionflags	@""
	.align	4


	//----- nvinfo : EIATTR_CUDA_API_VERSION
	.align		4
        /*0000*/ 	.byte	0x04, 0x37
        /*0002*/ 	.short	(.L_312 - .L_311)
.L_311:
        /*0004*/ 	.word	0x00000082


	//----- nvinfo : EIATTR_KPARAM_INFO
	.align		4
.L_312:
        /*0008*/ 	.byte	0x04, 0x17
        /*000a*/ 	.short	(.L_314 - .L_313)
.L_313:
        /*000c*/ 	.word	0x00000000
        /*0010*/ 	.short	0x0000
        /*0012*/ 	.short	0x0000
        /*0014*/ 	.byte	0x00, 0xf0, 0x61, 0x10


	//----- nvinfo : EIATTR_SPARSE_MMA_MASK
	.align		4
.L_314:
        /*0018*/ 	.byte	0x03, 0x50
        /*001a*/ 	.short	0x0000


	//----- nvinfo : EIATTR_MAXREG_COUNT
	.align		4
        /*001c*/ 	.byte	0x03, 0x1b
        /*001e*/ 	.short	0x00ff


	//----- nvinfo : EIATTR_MERCURY_ISA_VERSION
	.align		4
        /*0020*/ 	.byte	0x03, 0x5f
        /*0022*/ 	.short	0x0101


	//----- nvinfo : EIATTR_VRC_CTA_INIT_COUNT
	.align		4
        /*0024*/ 	.byte	0x02, 0x4a
	.zero		1
	.zero		1


	//----- nvinfo : EIATTR_EXIT_INSTR_OFFSETS
	.align		4
        /*0028*/ 	.byte	0x04, 0x1c
        /*002a*/ 	.short	(.L_316 - .L_315)


	//   ....[0]....
.L_315:
        /*002c*/ 	.word	0x00000010


	//----- nvinfo : EIATTR_MAX_THREADS
	.align		4
.L_316:
        /*0030*/ 	.byte	0x04, 0x05
        /*0032*/ 	.short	(.L_318 - .L_317)
.L_317:
        /*0034*/ 	.word	0x00000100
        /*0038*/ 	.word	0x00000001
        /*003c*/ 	.word	0x00000001


	//----- nvinfo : EIATTR_CBANK_PARAM_SIZE
	.align		4
.L_318:
        /*0040*/ 	.byte	0x03, 0x19
        /*0042*/ 	.short	0x0418


	//----- nvinfo : EIATTR_PARAM_CBANK
	.align		4
        /*0044*/ 	.byte	0x04, 0x0a
        /*0046*/ 	.short	(.L_320 - .L_319)
	.align		4
.L_319:
        /*0048*/ 	.word	index@(.nv.constant0._ZN7cutlass13device_kernelIN5flash19enable_sm80_to_sm89INS1_16FlashAttnFwdSm80INS1_25CollectiveMainloopFwdSm80ILi8ELi2ELb0EN4cute5tupleIJNS5_1CILi128EEENS7_ILi64EEENS7_ILi192EEEEEELi192ENS_10bfloat16_tEfNS_4arch4Sm80ELb1ELb0ELb0ELb1ELb1ELb0ELb1ELb0EEENS1_21CollectiveEpilogueFwdINS6_IJS8_SA_S9_EEENS6_IJNS7_ILi1EEESI_SI_EEESC_SE_Li256ELb1ELb1ELb0ELb0EEENS1_19SingleTileSchedulerILb1ELb0ELb1ELi128EEEEEEEEEvNT_6ParamsE)
        /*004c*/ 	.short	0x0380
        /*004e*/ 	.short	0x0418


	//----- nvinfo : EIATTR_SW_WAR
	.align		4
.L_320:
        /*0050*/ 	.byte	0x04, 0x36
        /*0052*/ 	.short	(.L_322 - .L_321)
.L_321:
        /*0054*/ 	.word	0x00000008
.L_322:


//--------------------- .nv.info._ZN7cutlass13device_kernelIN5flash19enable_sm80_to_sm89INS1_16FlashAttnFwdSm80INS1_25CollectiveMainloopFwdSm80ILi8ELi2ELb0EN4cute5tupleIJNS5_1CILi128EEENS7_ILi64EEENS7_ILi192EEEEEELi192ENS_10bfloat16_tEfNS_4arch4Sm80ELb1ELb0ELb0ELb1ELb1ELb1ELb1ELb0EEENS1_21CollectiveEpilogueFwdINS6_IJS8_SA_S9_EEENS6_IJNS7_ILi1EEESI_SI_EEESC_SE_Li256ELb1ELb1ELb0ELb0EEENS1_19SingleTileSchedulerILb1ELb0ELb1ELi128EEEEEEEEEvNT_6ParamsE --------------------------
	.section	.nv.info._ZN7cutlass13device_kernelIN5flash19enable_sm80_to_sm89INS1_16FlashAttnFwdSm80INS1_25CollectiveMainloopFwdSm80ILi8ELi2ELb0EN4cute5tupleIJNS5_1CILi128EEENS7_ILi64EEENS7_ILi192EEEEEELi192ENS_10bfloat16_tEfNS_4arch4Sm80ELb1ELb0ELb0ELb1ELb1ELb1ELb1ELb0EEENS1_21CollectiveEpilogueFwdINS6_IJS8_SA_S9_EEENS6_IJNS7_ILi1EEESI_SI_EEESC_SE_Li256ELb1ELb1ELb0ELb0EEENS1_19SingleTileSchedulerILb1ELb0ELb1ELi128EEEEEEEEEvNT_6ParamsE,"",@"SHT_CUDA_INFO"
	.sectionflags	@""
	.align	4


	//----- nvinfo : EIATTR_CUDA_API_VERSION
	.align		4
        /*0000*/ 	.byte	0x04, 0x37
        /*0002*/ 	.short	(.L_324 - .L_323)
.L_323:
        /*0004*/ 	.word	0x00000082


	//----- nvinfo : EIATTR_KPARAM_INFO
	.align		4
.L_324:
        /*0008*/ 	.byte	0x04, 0x17
        /*000a*/ 	.short	(.L_326 - .L_325)
.L_325:
        /*000c*/ 	.word	0x00000000
        /*0010*/ 	.short	0x0000
        /*0012*/ 	.short	0x0000
        /*0014*/ 	.byte	0x00, 0xf0, 0x61, 0x10


	//----- nvinfo : EIATTR_SPARSE_MMA_MASK
	.align		4
.L_326:
        /*0018*/ 	.byte	0x03, 0x50
        /*001a*/ 	.short	0x0000


	//----- nvinfo : EIATTR_MAXREG_COUNT
	.align		4
        /*001c*/ 	.byte	0x03, 0x1b
        /*001e*/ 	.short	0x00ff


	//----- nvinfo : EIATTR_MERCURY_ISA_VERSION
	.align		4
        /*0020*/ 	.byte	0x03, 0x5f
        /*0022*/ 	.short	0x0101


	//----- nvinfo : EIATTR_VRC_CTA_INIT_COUNT
	.align		4
        /*0024*/ 	.byte	0x02, 0x4a
	.zero		1
	.zero		1


	//----- nvinfo : EIATTR_EXIT_INSTR_OFFSETS
	.align		4
        /*0028*/ 	.byte	0x04, 0x1c
        /*002a*/ 	.short	(.L_328 - .L_327)


	//   ....[0]....
.L_327:
        /*002c*/ 	.word	0x00000010


	//----- nvinfo : EIATTR_MAX_THREADS
	.align		4
.L_328:
        /*0030*/ 	.byte	0x04, 0x05
        /*0032*/ 	.short	(.L_330 - .L_329)
.L_329:
        /*0034*/ 	.word	0x00000100
        /*0038*/ 	.word	0x00000001
        /*003c*/ 	.word	0x00000001


	//----- nvinfo : EIATTR_CBANK_PARAM_SIZE
	.align		4
.L_330:
        /*0040*/ 	.byte	0x03, 0x19
        /*0042*/ 	.short	0x0418


	//----- nvinfo : EIATTR_PARAM_CBANK
	.align		4
        /*0044*/ 	.byte	0x04, 0x0a
        /*0046*/ 	.short	(.L_332 - .L_331)
	.align		4
.L_331:
        /*0048*/ 	.word	index@(.nv.constant0._ZN7cutlass13device_kernelIN5flash19enable_sm80_to_sm89INS1_16FlashAttnFwdSm80INS1_25CollectiveMainloopFwdSm80ILi8ELi2ELb0EN4cute5tupleIJNS5_1CILi128EEENS7_ILi64EEENS7_ILi192EEEEEELi192ENS_10bfloat16_tEfNS_4arch4Sm80ELb1ELb0ELb0ELb1ELb1ELb1ELb1ELb0EEENS1_21CollectiveEpilogueFwdINS6_IJS8_SA_S9_EEENS6_IJNS7_ILi1EEESI_SI_EEESC_SE_Li256ELb1ELb1ELb0ELb0EEENS1_19SingleTileSchedulerILb1ELb0ELb1ELi128EEEEEEEEEvNT_6ParamsE)
        /*004c*/ 	.short	0x0380
        /*004e*/ 	.short	0x0418


	//----- nvinfo : EIATTR_SW_WAR
	.align		4
.L_332:
        /*0050*/ 	.byte	0x04, 0x36
        /*0052*/ 	.short	(.L_334 - .L_333)
.L_333:
        /*0054*/ 	.word	0x00000008
.L_334:


//--------------------- .nv.callgraph             --------------------------
	.section	.nv.callgraph,"",@"SHT_CUDA_CALLGRAPH"
	.align	4
	.sectionentsize	8
	.align		4
        /*0000*/ 	.word	0x00000000
	.align		4
        /*0004*/ 	.word	0xffffffff
	.align		4
        /*0008*/ 	.word	0x00000000
	.align		4
        /*000c*/ 	.word	0xfffffffe
	.align		4
        /*0010*/ 	.word	0x00000000
	.align		4
        /*0014*/ 	.word	0xfffffffd
	.align		4
        /*0018*/ 	.word	0x00000000
	.align		4
        /*001c*/ 	.word	0xfffffffc


//--------------------- .nv.constant4             --------------------------
	.section	.nv.constant4,"a",@progbits
	.align	8
	.align		8
.nv.constant4:
        /*0000*/ 	.dword	_ZN72_INTERNAL_ba7efca6_36_flash_fwd_hdim192_bf16_paged_sm80_cu_ceb34e2a_32594cuda3std3__45__cpo5beginE
	.align		8
        /*0008*/ 	.dword	_ZN72_INTERNAL_ba7efca6_36_flash_fwd_hdim192_bf16_paged_sm80_cu_ceb34e2a_32594cuda3std3__45__cpo3endE
	.align		8
        /*0010*/ 	.dword	_ZN72_INTERNAL_ba7efca6_36_flash_fwd_hdim192_bf16_paged_sm80_cu_ceb34e2a_32594cuda3std3__45__cpo6cbeginE
	.align		8
        /*0018*/ 	.dword	_ZN72_INTERNAL_ba7efca6_36_flash_fwd_hdim192_bf16_paged_sm80_cu_ceb34e2a_32594cuda3std3__45__cpo4cendE
	.align		8
        /*0020*/ 	.dword	_ZN72_INTERNAL_ba7efca6_36_flash_fwd_hdim192_bf16_paged_sm80_cu_ceb34e2a_32594cuda3std3__474_GLOBAL__N__ba7efca6_36_flash_fwd_hdim192_bf16_paged_sm80_cu_ceb34e2a_32596ignoreE
	.align		8
        /*0028*/ 	.dword	_ZN72_INTERNAL_ba7efca6_36_flash_fwd_hdim192_bf16_paged_sm80_cu_ceb34e2a_32594cuda3std3__419piecewise_constructE
	.align		8
        /*0030*/ 	.dword	_ZN72_INTERNAL_ba7efca6_36_flash_fwd_hdim192_bf16_paged_sm80_cu_ceb34e2a_32594cuda3std3__48in_placeE
	.align		8
        /*0038*/ 	.dword	_ZN72_INTERNAL_ba7efca6_36_flash_fwd_hdim192_bf16_paged_sm80_cu_ceb34e2a_32594cuda3std6ranges3__45__cpo4swapE
	.align		8
        /*0040*/ 	.dword	_ZN72_INTERNAL_ba7efca6_36_flash_fwd_hdim192_bf16_paged_sm80_cu_ceb34e2a_32594cuda3std6ranges3__45__cpo9iter_moveE
	.align		8
        /*0048*/ 	.dword	_ZN72_INTERNAL_ba7efca6_36_flash_fwd_hdim192_bf16_paged_sm80_cu_ceb34e2a_32594cute7productE
	.align		8
        /*0050*/ 	.dword	_ZN72_INTERNAL_ba7efca6_36_flash_fwd_hdim192_bf16_paged_sm80_cu_ceb34e2a_32594cute1_E


//--------------------- .text._ZN7cutlass13device_kernelIN5flash19enable_sm80_to_sm89INS1_16FlashAttnFwdSm80INS1_25CollectiveMainloopFwdSm80ILi8ELi1ELb0EN4cute5tupleIJNS5_1CILi128EEENS7_ILi64EEENS7_ILi192EEEEEELi192ENS_10bfloat16_tEfNS_4arch4Sm80ELb0ELb0ELb0ELb0ELb1ELb0ELb1ELb0EEENS1_21CollectiveEpilogueFwdINS6_IJS8_SA_S9_EEENS6_IJNS7_ILi1EEESI_SI_EEESC_SE_Li256ELb0ELb1ELb0ELb0EEENS1_19SingleTileSchedulerILb0ELb0ELb1ELi128EEEEEEEEEvNT_6ParamsE --------------------------
	.section	.text._ZN7cutlass13device_kernelIN5flash19enable_sm80_to_sm89INS1_16FlashAttnFwdSm80INS1_25CollectiveMainloopFwdSm80ILi8ELi1ELb0EN4cute5tupleIJNS5_1CILi128EEENS7_ILi64EEENS7_ILi192EEEEEELi192ENS_10bfloat16_tEfNS_4arch4Sm80ELb0ELb0ELb0ELb0ELb1ELb0ELb1ELb0EEENS1_21CollectiveEpilogueFwdINS6_IJS8_SA_S9_EEENS6_IJNS7_ILi1EEESI_SI_EEESC_SE_Li256ELb0ELb1ELb0ELb0EEENS1_19SingleTileSchedulerILb0ELb0ELb1ELi128EEEEEEEEEvNT_6ParamsE,"ax",@progbits
	.align	128
.text._ZN7cutlass13device_kernelIN5flash19enable_sm80_to_sm89INS1_16FlashAttnFwdSm80INS1_25CollectiveMainloopFwdSm80ILi8ELi1ELb0EN4cute5tupleIJNS5_1CILi128EEENS7_ILi64EEENS7_ILi192EEEEEELi192ENS_10bfloat16_tEfNS_4arch4Sm80ELb0ELb0ELb0ELb0ELb1ELb0ELb1ELb0EEENS1_21CollectiveEpilogueFwdINS6_IJS8_SA_S9_EEENS6_IJNS7_ILi1EEESI_SI_EEESC_SE_Li256ELb0ELb1ELb0ELb0EEENS1_19SingleTileSchedulerILb0ELb0ELb1ELi128EEEEEEEEEvNT_6ParamsE:
        .type           _ZN7cutlass13device_kernelIN5flash19enable_sm80_to_sm89INS1_16FlashAttnFwdSm80INS1_25CollectiveMainloopFwdSm80ILi8ELi1ELb0EN4cute5tupleIJNS5_1CILi128EEENS7_ILi64EEENS7_ILi192EEEEEELi192ENS_10bfloat16_tEfNS_4arch4Sm80ELb0ELb0ELb0ELb0ELb1ELb0ELb1ELb0EEENS1_21CollectiveEpilogueFwdINS6_IJS8_SA_S9_EEENS6_IJNS7_ILi1EEESI_SI_EEESC_SE_Li256ELb0ELb1ELb0ELb0EEENS1_19SingleTileSchedulerILb0ELb0ELb1ELi128EEEEEEEEEvNT_6ParamsE,@function
        .size           _ZN7cutlass13device_kernelIN5flash19enable_sm80_to_sm89INS1_16FlashAttnFwdSm80INS1_25CollectiveMainloopFwdSm80ILi8ELi1ELb0EN4cute5tupleIJNS5_1CILi128EEENS7_ILi64EEENS7_ILi192EEEEEELi192ENS_10bfloat16_tEfNS_4arch4Sm80ELb0ELb0ELb0ELb0ELb1ELb0ELb1ELb0EEENS1_21CollectiveEpilogueFwdINS6_IJS8_SA_S9_EEENS6_IJNS7_ILi1EEESI_SI_EEESC_SE_Li256ELb0ELb1ELb0ELb0EEENS1_19SingleTileSchedulerILb0ELb0ELb1ELi128EEEEEEEEEvNT_6ParamsE,(.L_x_18 - _ZN7cutlass13device_kernelIN5flash19enable_sm80_to_sm89INS1_16FlashAttnFwdSm80INS1_25CollectiveMainloopFwdSm80ILi8ELi1ELb0EN4cute5tupleIJNS5_1CILi128EEENS7_ILi64EEENS7_ILi192EEEEEELi192ENS_10bfloat16_tEfNS_4arch4Sm80ELb0ELb0ELb0ELb0ELb1ELb0ELb1ELb0EEENS1_21CollectiveEpilogueFwdINS6_IJS8_SA_S9_EEENS6_IJNS7_ILi1EEESI_SI_EEESC_SE_Li256ELb0ELb1ELb0ELb0EEENS1_19SingleTileSchedulerILb0ELb0ELb1ELi128EEEEEEEEEvNT_6ParamsE)
        .other          _ZN7cutlass13device_kernelIN5flash19enable_sm80_to_sm89INS1_16FlashAttnFwdSm80INS1_25CollectiveMainloopFwdSm80ILi8ELi1ELb0EN4cute5tupleIJNS5_1CILi128EEENS7_ILi64EEENS7_ILi192EEEEEELi192ENS_10bfloat16_tEfNS_4arch4Sm80ELb0ELb0ELb0ELb0ELb1ELb0ELb1ELb0EEENS1_21CollectiveEpilogueFwdINS6_IJS8_SA_S9_EEENS6_IJNS7_ILi1EEESI_SI_EEESC_SE_Li256ELb0ELb1ELb0ELb0EEENS1_19SingleTileSchedulerILb0ELb0ELb1ELi128EEEEEEEEEvNT_6ParamsE,@"STO_CUDA_ENTRY STV_DEFAULT"
_ZN7cutlass13device_kernelIN5flash19enable_sm80_to_sm89INS1_16FlashAttnFwdSm80INS1_25CollectiveMainloopFwdSm80ILi8ELi1ELb0EN4cute5tupleIJNS5_1CILi128EEENS7_ILi64EEENS7_ILi192EEEEEELi192ENS_10bfloat16_tEfNS_4arch4Sm80ELb0ELb0ELb0ELb0ELb1ELb0ELb1ELb0EEENS1_21CollectiveEpilogueFwdINS6_IJS8_SA_S9_EEENS6_IJNS7_ILi1EEESI_SI_EEESC_SE_Li256ELb0ELb1ELb0ELb0EEENS1_19SingleTileSchedulerILb0ELb0ELb1ELi128EEEEEEEEEvNT_6ParamsE:
[----:B------:R-:W-:Y:S01]  /*0000*/  LDC R1, c[0x0][0x37c] ;  /* 0x0000df00ff017b82 */ /* 0x000fe20000000800 */
[----:B------:R-:W-:Y:S05]  /*0010*/  EXIT ;  /* 0x000000000000794d */ /* 0x000fea0003800000 */
.L_x_0:
[----:B------:R-:W-:-:S00]  /*0020*/  BRA `(.L_x_0) ;  /* 0xfffffffc00fc7947 */ /* 0x000fc0000383ffff */
[----:B------:R-:W-:-:S00]  /*0030*/  NOP ;  /* 0x0000000000007918 */ /* 0x000fc00000000000 */
        /* <DEDUP_REMOVED lines=12> */
.L_x_18:


//--------------------- .text._ZN7cutlass13device_kernelIN5flash19enable_sm80_to_sm89INS1_16FlashAttnFwdSm80INS1_25CollectiveMainloopFwdSm80ILi8ELi1ELb0EN4cute5tupleIJNS5_1CILi128EEENS7_ILi64EEENS7_ILi192EEEEEELi192ENS_10bfloat16_tEfNS_4arch4Sm80ELb0ELb0ELb0ELb1ELb1ELb0ELb1ELb0EEENS1_21CollectiveEpilogueFwdINS6_IJS8_SA_S9_EEENS6_IJNS7_ILi1EEESI_SI_EEESC_SE_Li256ELb1ELb1ELb0ELb0EEENS1_19SingleTileSchedulerILb1ELb0ELb1ELi128EEEEEEEEEvNT_6ParamsE --------------------------
	.section	.text._ZN7cutlass13device_kernelIN5flash19enable_sm80_to_sm89INS1_16FlashAttnFwdSm80INS1_25CollectiveMainloopFwdSm80ILi8ELi1ELb0EN4cute5tupleIJNS5_1CILi128EEENS7_ILi64EEENS7_ILi192EEEEEELi192ENS_10bfloat16_tEfNS_4arch4Sm80ELb0ELb0ELb0ELb1ELb1ELb0ELb1ELb0EEENS1_21CollectiveEpilogueFwdINS6_IJS8_SA_S9_EEENS6_IJNS7_ILi1EEESI_SI_EEESC_SE_Li256ELb1ELb1ELb0ELb0EEENS1_19SingleTileSchedulerILb1ELb0ELb1ELi128EEEEEEEEEvNT_6ParamsE,"ax",@progbits
	.align	128
.text._ZN7cutlass13device_kernelIN5flash19enable_sm80_to_sm89INS1_16FlashAttnFwdSm80INS1_25CollectiveMainloopFwdSm80ILi8ELi1ELb0EN4cute5tupleIJNS5_1CILi128EEENS7_ILi64EEENS7_ILi192EEEEEELi192ENS_10bfloat16_tEfNS_4arch4Sm80ELb0ELb0ELb0ELb1ELb1ELb0ELb1ELb0EEENS1_21CollectiveEpilogueFwdINS6_IJS8_SA_S9_EEENS6_IJNS7_ILi1EEESI_SI_EEESC_SE_Li256ELb1ELb1ELb0ELb0EEENS1_19SingleTileSchedulerILb1ELb0ELb1ELi128EEEEEEEEEvNT_6ParamsE:
        .type           _ZN7cutlass13device_kernelIN5flash19enable_sm80_to_sm89INS1_16FlashAttnFwdSm80INS1_25CollectiveMainloopFwdSm80ILi8ELi1ELb0EN4cute5tupleIJNS5_1CILi128EEENS7_ILi64EEENS7_ILi192EEEEEELi192ENS_10bfloat16_tEfNS_4arch4Sm80ELb0ELb0ELb0ELb1ELb1ELb0ELb1ELb0EEENS1_21CollectiveEpilogueFwdINS6_IJS8_SA_S9_EEENS6_IJNS7_ILi1EEESI_SI_EEESC_SE_Li256ELb1ELb1ELb0ELb0EEENS1_19SingleTileSchedulerILb1ELb0ELb1ELi128EEEEEEEEEvNT_6ParamsE,@function
        .size           _ZN7cutlass13device_kernelIN5flash19enable_sm80_to_sm89INS1_16FlashAttnFwdSm80INS1_25CollectiveMainloopFwdSm80ILi8ELi1ELb0EN4cute5tupleIJNS5_1CILi128EEENS7_ILi64EEENS7_ILi192EEEEEELi192ENS_10bfloat16_tEfNS_4arch4Sm80ELb0ELb0ELb0ELb1ELb1ELb0ELb1ELb0EEENS1_21CollectiveEpilogueFwdINS6_IJS8_SA_S9_EEENS6_IJNS7_ILi1EEESI_SI_EEESC_SE_Li256ELb1ELb1ELb0ELb0EEENS1_19SingleTileSchedulerILb1ELb0ELb1ELi128EEEEEEEEEvNT_6ParamsE,(.L_x_19 - _ZN7cutlass13device_kernelIN5flash19enable_sm80_to_sm89INS1_16FlashAttnFwdSm80INS1_25CollectiveMainloopFwdSm80ILi8ELi1ELb0EN4cute5tupleIJNS5_1CILi128EEENS7_ILi64EEENS7_ILi192EEEEEELi192ENS_10bfloat16_tEfNS_4arch4Sm80ELb0ELb0ELb0ELb1ELb1ELb0ELb1ELb0EEENS1_21CollectiveEpilogueFwdINS6_IJS8_SA_S9_EEENS6_IJNS7_ILi1EEESI_SI_EEESC_SE_Li256ELb1ELb1ELb0ELb0EEENS1_19SingleTileSchedulerILb1ELb0ELb1ELi128EEEEEEEEEvNT_6ParamsE)
        .other          _ZN7cutlass13device_kernelIN5flash19enable_sm80_to_sm89INS1_16FlashAttnFwdSm80INS1_25CollectiveMainloopFwdSm80ILi8ELi1ELb0EN4cute5tupleIJNS5_1CILi128EEENS7_ILi64EEENS7_ILi192EEEEEELi192ENS_10bfloat16_tEfNS_4arch4Sm80ELb0ELb0ELb0ELb1ELb1ELb0ELb1ELb0EEENS1_21CollectiveEpilogueFwdINS6_IJS8_SA_S9_EEENS6_IJNS7_ILi1EEESI_SI_EEESC_SE_Li256ELb1ELb1ELb0ELb0EEENS1_19SingleTileSchedulerILb1ELb0ELb1ELi128EEEEEEEEEvNT_6ParamsE,@"STO_CUDA_ENTRY STV_DEFAULT"
_ZN7cutlass13device_kernelIN5flash19enable_sm80_to_sm89INS1_16FlashAttnFwdSm80INS1_25CollectiveMainloopFwdSm80ILi8ELi1ELb0EN4cute5tupleIJNS5_1CILi128EEENS7_ILi64EEENS7_ILi192EEEEEELi192ENS_10bfloat16_tEfNS_4arch4Sm80ELb0ELb0ELb0ELb1ELb1ELb0ELb1ELb0EEENS1_21CollectiveEpilogueFwdINS6_IJS8_SA_S9_EEENS6_IJNS7_ILi1EEESI_SI_EEESC_SE_Li256ELb1ELb1ELb0ELb0EEENS1_19SingleTileSchedulerILb1ELb0ELb1ELi128EEEEEEEEEvNT_6ParamsE:
[----:B------:R-:W-:Y:S01]  /*0000*/  LDC R1, c[0x0][0x37c] ;  /* 0x0000df00ff017b82 */ /* 0x000fe20000000800 */
[----:B------:R-:W-:Y:S05]  /*0010*/  EXIT ;  /* 0x000000000000794d */ /* 0x000fea0003800000 */
.L_x_1:
        /* <DEDUP_REMOVED lines=14> */
.L_x_19:


//--------------------- .text._ZN7cutlass13device_kernelIN5flash19enable_sm80_to_sm89INS1_16FlashAttnFwdSm80INS1_25CollectiveMainloopFwdSm80ILi8ELi1ELb0EN4cute5tupleIJNS5_1CILi128EEENS7_ILi64EEENS7_ILi192EEEEEELi192ENS_10bfloat16_tEfNS_4arch4Sm80ELb0ELb0ELb0ELb1ELb1ELb1ELb1ELb0EEENS1_21CollectiveEpilogueFwdINS6_IJS8_SA_S9_EEENS6_IJNS7_ILi1EEESI_SI_EEESC_SE_Li256ELb1ELb1ELb0ELb0EEENS1_19SingleTileSchedulerILb1ELb0ELb1ELi128EEEEEEEEEvNT_6ParamsE --------------------------
	.section	.text._ZN7cutlass13device_kernelIN5flash19enable_sm80_to_sm89INS1_16FlashAttnFwdSm80INS1_25CollectiveMainloopFwdSm80ILi8ELi1ELb0EN4cute5tupleIJNS5_1CILi128EEENS7_ILi64EEENS7_ILi192EEEEEELi192ENS_10bfloat16_tEfNS_4arch4Sm80ELb0ELb0ELb0ELb1ELb1ELb1ELb1ELb0EEENS1_21CollectiveEpilogueFwdINS6_IJS8_SA_S9_EEENS6_IJNS7_ILi1EEESI_SI_EEESC_SE_Li256ELb1ELb1ELb0ELb0EEENS1_19SingleTileSchedulerILb1ELb0ELb1ELi128EEEEEEEEEvNT_6ParamsE,"ax",@progbits
	.align	128
.text._ZN7cutlass13device_kernelIN5flash19enable_sm80_to_sm89INS1_16FlashAttnFwdSm80INS1_25CollectiveMainloopFwdSm80ILi8ELi1ELb0EN4cute5tupleIJNS5_1CILi128EEENS7_ILi64EEENS7_ILi192EEEEEELi192ENS_10bfloat16_tEfNS_4arch4Sm80ELb0ELb0ELb0ELb1ELb1ELb1ELb1ELb0EEENS1_21CollectiveEpilogueFwdINS6_IJS8_SA_S9_EEENS6_IJNS7_ILi1EEESI_SI_EEESC_SE_Li256ELb1ELb1ELb0ELb0EEENS1_19SingleTileSchedulerILb1ELb0ELb1ELi128EEEEEEEEEvNT_6ParamsE:
        .type           _ZN7cutlass13device_kernelIN5flash19enable_sm80_to_sm89INS1_16FlashAttnFwdSm80INS1_25CollectiveMainloopFwdSm80ILi8ELi1ELb0EN4cute5tupleIJNS5_1CILi128EEENS7_ILi64EEENS7_ILi192EEEEEELi192ENS_10bfloat16_tEfNS_4arch4Sm80ELb0ELb0ELb0ELb1ELb1ELb1ELb1ELb0EEENS1_21CollectiveEpilogueFwdINS6_IJS8_SA_S9_EEENS6_IJNS7_ILi1EEESI_SI_EEESC_SE_Li256ELb1ELb1ELb0ELb0EEENS1_19SingleTileSchedulerILb1ELb0ELb1ELi128EEEEEEEEEvNT_6ParamsE,@function
        .size           _ZN7cutlass13device_kernelIN5flash19enable_sm80_to_sm89INS1_16FlashAttnFwdSm80INS1_25CollectiveMainloopFwdSm80ILi8ELi1ELb0EN4cute5tupleIJNS5_1CILi128EEENS7_ILi64EEENS7_ILi192EEEEEELi192ENS_10bfloat16_tEfNS_4arch4Sm80ELb0ELb0ELb0ELb1ELb1ELb1ELb1ELb0EEENS1_21CollectiveEpilogueFwdINS6_IJS8_SA_S9_EEENS6_IJNS7_ILi1EEESI_SI_EEESC_SE_Li256ELb1ELb1ELb0ELb0EEENS1_19SingleTileSchedulerILb1ELb0ELb1ELi128EEEEEEEEEvNT_6ParamsE,(.L_x_20 - _ZN7cutlass13device_kernelIN5flash19enable_sm80_to_sm89INS1_16FlashAttnFwdSm80INS1_25CollectiveMainloopFwdSm80ILi8ELi1ELb0EN4cute5tupleIJNS5_1CILi128EEENS7_ILi64EEENS7_ILi192EEEEEELi192ENS_10bfloat16_tEfNS_4arch4Sm80ELb0ELb0ELb0ELb1ELb1ELb1ELb1ELb0EEENS1_21CollectiveEpilogueFwdINS6_IJS8_SA_S9_EEENS6_IJNS7_ILi1EEESI_SI_EEESC_SE_Li256ELb1ELb1ELb0ELb0EEENS1_19SingleTileSchedulerILb1ELb0ELb1ELi128EEEEEEEEEvNT_6ParamsE)
        .other          _ZN7cutlass13device_kernelIN5flash19enable_sm80_to_sm89INS1_16FlashAttnFwdSm80INS1_25CollectiveMainloopFwdSm80ILi8ELi1ELb0EN4cute5tupleIJNS5_1CILi128EEENS7_ILi64EEENS7_ILi192EEEEEELi192ENS_10bfloat16_tEfNS_4arch4Sm80ELb0ELb0ELb0ELb1ELb1ELb1ELb1ELb0EEENS1_21CollectiveEpilogueFwdINS6_IJS8_SA_S9_EEENS6_IJNS7_ILi1EEESI_SI_EEESC_SE_Li256ELb1ELb1ELb0ELb0EEENS1_19SingleTileSchedulerILb1ELb0ELb1ELi128EEEEEEEEEvNT_6ParamsE,@"STO_CUDA_ENTRY STV_DEFAULT"
_ZN7cutlass13device_kernelIN5flash19enable_sm80_to_sm89INS1_16FlashAttnFwdSm80INS1_25CollectiveMainloopFwdSm80ILi8ELi1ELb0EN4cute5tupleIJNS5_1CILi128EEENS7_ILi64EEENS7_ILi192EEEEEELi192ENS_10bfloat16_tEfNS_4arch4Sm80ELb0ELb0ELb0ELb1ELb1ELb1ELb1ELb0EEENS1_21CollectiveEpilogueFwdINS6_IJS8_SA_S9_EEENS6_IJNS7_ILi1EEESI_SI_EEESC_SE_Li256ELb1ELb1ELb0ELb0EEENS1_19SingleTileSchedulerILb1ELb0ELb1ELi128EEEEEEEEEvNT_6ParamsE:
[----:B------:R-:W-:Y:S01]  /*0000*/  LDC R1, c[0x0][0x37c] ;  /* 0x0000df00ff017b82 */ /* 0x000fe20000000800 */
[----:B------:R-:W-:Y:S05]  /*0010*/  EXIT ;  /* 0x000000000000794d */ /* 0x000fea0003800000 */
.L_x_2:
        /* <DEDUP_REMOVED lines=14> */
.L_x_20:


//--------------------- .text._ZN7cutlass13device_kernelIN5flash19enable_sm80_to_sm89INS1_16FlashAttnFwdSm80INS1_25CollectiveMainloopFwdSm80ILi8ELi1ELb0EN4cute5tupleIJNS5_1CILi128EEENS7_ILi64EEENS7_ILi192EEEEEELi192ENS_10bfloat16_tEfNS_4arch4Sm80ELb0ELb1ELb0ELb0ELb1ELb0ELb1ELb0EEENS1_21CollectiveEpilogueFwdINS6_IJS8_SA_S9_EEENS6_IJNS7_ILi1EEESI_SI_EEESC_SE_Li256ELb0ELb1ELb0ELb0EEENS1_19SingleTileSchedulerILb0ELb0ELb1ELi128EEEEEEEEEvNT_6ParamsE --------------------------
	.section	.text._ZN7cutlass13device_kernelIN5flash19enable_sm80_to_sm89INS1_16FlashAttnFwdSm80INS1_25CollectiveMainloopFwdSm80ILi8ELi1ELb0EN4cute5tupleIJNS5_1CILi128EEENS7_ILi64EEENS7_ILi192EEEEEELi192ENS_10bfloat16_tEfNS_4arch4Sm80ELb0ELb1ELb0ELb0ELb1ELb0ELb1ELb0EEENS1_21CollectiveEpilogueFwdINS6_IJS8_SA_S9_EEENS6_IJNS7_ILi1EEESI_SI_EEESC_SE_Li256ELb0ELb1ELb0ELb0EEENS1_19SingleTileSchedulerILb0ELb0ELb1ELi128EEEEEEEEEvNT_6ParamsE,"ax",@progbits
	.align	128
.text._ZN7cutlass13device_kernelIN5flash19enable_sm80_to_sm89INS1_16FlashAttnFwdSm80INS1_25CollectiveMainloopFwdSm80ILi8ELi1ELb0EN4cute5tupleIJNS5_1CILi128EEENS7_ILi64EEENS7_ILi192EEEEEELi192ENS_10bfloat16_tEfNS_4arch4Sm80ELb0ELb1ELb0ELb0ELb1ELb0ELb1ELb0EEENS1_21CollectiveEpilogueFwdINS6_IJS8_SA_S9_EEENS6_IJNS7_ILi1EEESI_SI_EEESC_SE_Li256ELb0ELb1ELb0ELb0EEENS1_19SingleTileSchedulerILb0ELb0ELb1ELi128EEEEEEEEEvNT_6ParamsE:
        .type           _ZN7cutlass13device_kernelIN5flash19enable_sm80_to_sm89INS1_16FlashAttnFwdSm80INS1_25CollectiveMainloopFwdSm80ILi8ELi1ELb0EN4cute5tupleIJNS5_1CILi128EEENS7_ILi64EEENS7_ILi192EEEEEELi192ENS_10bfloat16_tEfNS_4arch4Sm80ELb0ELb1ELb0ELb0ELb1ELb0ELb1ELb0EEENS1_21CollectiveEpilogueFwdINS6_IJS8_SA_S9_EEENS6_IJNS7_ILi1EEESI_SI_EEESC_SE_Li256ELb0ELb1ELb0ELb0EEENS1_19SingleTileSchedulerILb0ELb0ELb1ELi128EEEEEEEEEvNT_6ParamsE,@function
        .size           _ZN7cutlass13device_kernelIN5flash19enable_sm80_to_sm89INS1_16FlashAttnFwdSm80INS1_25CollectiveMainloopFwdSm80ILi8ELi1ELb0EN4cute5tupleIJNS5_1CILi128EEENS7_ILi64EEENS7_ILi192EEEEEELi192ENS_10bfloat16_tEfNS_4arch4Sm80ELb0ELb1ELb0ELb0ELb1ELb0ELb1ELb0EEENS1_21CollectiveEpilogueFwdINS6_IJS8_SA_S9_EEENS6_IJNS7_ILi1EEESI_SI_EEESC_SE_Li256ELb0ELb1ELb0ELb0EEENS1_19SingleTileSchedulerILb0ELb0ELb1ELi128EEEEEEEEEvNT_6ParamsE,(.L_x_21 - _ZN7cutlass13device_kernelIN5flash19enable_sm80_to_sm89INS1_16FlashAttnFwdSm80INS1_25CollectiveMainloopFwdSm80ILi8ELi1ELb0EN4cute5tupleIJNS5_1CILi128EEENS7_ILi64EEENS7_ILi192EEEEEELi192ENS_10bfloat16_tEfNS_4arch4Sm80ELb0ELb1ELb0ELb0ELb1ELb0ELb1ELb0EEENS1_21CollectiveEpilogueFwdINS6_IJS8_SA_S9_EEENS6_IJNS7_ILi1EEESI_SI_EEESC_SE_Li256ELb0ELb1ELb0ELb0EEENS1_19SingleTileSchedulerILb0ELb0ELb1ELi128EEEEEEEEEvNT_6ParamsE)
        .other          _ZN7cutlass13device_kernelIN5flash19enable_sm80_to_sm89INS1_16FlashAttnFwdSm80INS1_25CollectiveMainloopFwdSm80ILi8ELi1ELb0EN4cute5tupleIJNS5_1CILi128EEENS7_ILi64EEENS7_ILi192EEEEEELi192ENS_10bfloat16_tEfNS_4arch4Sm80ELb0ELb1ELb0ELb0ELb1ELb0ELb1ELb0EEENS1_21CollectiveEpilogueFwdINS6_IJS8_SA_S9_EEENS6_IJNS7_ILi1EEESI_SI_EEESC_SE_Li256ELb0ELb1ELb0ELb0EEENS1_19SingleTileSchedulerILb0ELb0ELb1ELi128EEEEEEEEEvNT_6ParamsE,@"STO_CUDA_ENTRY STV_DEFAULT"
_ZN7cutlass13device_kernelIN5flash19enable_sm80_to_sm89INS1_16FlashAttnFwdSm80INS1_25CollectiveMainloopFwdSm80ILi8ELi1ELb0EN4cute5tupleIJNS5_1CILi128EEENS7_ILi64EEENS7_ILi192EEEEEELi192ENS_10bfloat16_tEfNS_4arch4Sm80ELb0ELb1ELb0ELb0ELb1ELb0ELb1ELb0EEENS1_21CollectiveEpilogueFwdINS6_IJS8_SA_S9_EEENS6_IJNS7_ILi1EEESI_SI_EEESC_SE_Li256ELb0ELb1ELb0ELb0EEENS1_19SingleTileSchedulerILb0ELb0ELb1ELi128EEEEEEEEEvNT_6ParamsE:
[----:B------:R-:W-:Y:S01]  /*0000*/  LDC R1, c[0x0][0x37c] ;  /* 0x0000df00ff017b82 */ /* 0x000fe20000000800 */
[----:B------:R-:W-:Y:S05]  /*0010*/  EXIT ;  /* 0x000000000000794d */ /* 0x000fea0003800000 */
.L_x_3:
        /* <DEDUP_REMOVED lines=14> */
.L_x_21:


//--------------------- .text._ZN7cutlass13device_kernelIN5flash19enable_sm80_to_sm89INS1_16FlashAttnFwdSm80INS1_25CollectiveMainloopFwdSm80ILi8ELi1ELb0EN4cute5tupleIJNS5_1CILi128EEENS7_ILi64EEENS7_ILi192EEEEEELi192ENS_10bfloat16_tEfNS_4arch4Sm80ELb0ELb1ELb0ELb1ELb1ELb0ELb1ELb0EEENS1_21CollectiveEpilogueFwdINS6_IJS8_SA_S9_EEENS6_IJNS7_ILi1EEESI_SI_EEESC_SE_Li256ELb1ELb1ELb0ELb0EEENS1_19SingleTileSchedulerILb1ELb0ELb1ELi128EEEEEEEEEvNT_6ParamsE --------------------------
	.section	.text._ZN7cutlass13device_kernelIN5flash19enable_sm80_to_sm89INS1_16FlashAttnFwdSm80INS1_25CollectiveMainloopFwdSm80ILi8ELi1ELb0EN4cute5tupleIJNS5_1CILi128EEENS7_ILi64EEENS7_ILi192EEEEEELi192ENS_10bfloat16_tEfNS_4arch4Sm80ELb0ELb1ELb0ELb1ELb1ELb0ELb1ELb0EEENS1_21CollectiveEpilogueFwdINS6_IJS8_SA_S9_EEENS6_IJNS7_ILi1EEESI_SI_EEESC_SE_Li256ELb1ELb1ELb0ELb0EEENS1_19SingleTileSchedulerILb1ELb0ELb1ELi128EEEEEEEEEvNT_6ParamsE,"ax",@progbits
	.align	128
.text._ZN7cutlass13device_kernelIN5flash19enable_sm80_to_sm89INS1_16FlashAttnFwdSm80INS1_25CollectiveMainloopFwdSm80ILi8ELi1ELb0EN4cute5tupleIJNS5_1CILi128EEENS7_ILi64EEENS7_ILi192EEEEEELi192ENS_10bfloat16_tEfNS_4arch4Sm80ELb0ELb1ELb0ELb1ELb1ELb0ELb1ELb0EEENS1_21CollectiveEpilogueFwdINS6_IJS8_SA_S9_EEENS6_IJNS7_ILi1EEESI_SI_EEESC_SE_Li256ELb1ELb1ELb0ELb0EEENS1_19SingleTileSchedulerILb1ELb0ELb1ELi128EEEEEEEEEvNT_6ParamsE:
        .type           _ZN7cutlass13device_kernelIN5flash19enable_sm80_to_sm89INS1_16FlashAttnFwdSm80INS1_25CollectiveMainloopFwdSm80ILi8ELi1ELb0EN4cute5tupleIJNS5_1CILi128EEENS7_ILi64EEENS7_ILi192EEEEEELi192ENS_10bfloat16_tEfNS_4arch4Sm80ELb0ELb1ELb0ELb1ELb1ELb0ELb1ELb0EEENS1_21CollectiveEpilogueFwdINS6_IJS8_SA_S9_EEENS6_IJNS7_ILi1EEESI_SI_EEESC_SE_Li256ELb1ELb1ELb0ELb0EEENS1_19SingleTileSchedulerILb1ELb0ELb1ELi128EEEEEEEEEvNT_6ParamsE,@function
        .size           _ZN7cutlass13device_kernelIN5flash19enable_sm80_to_sm89INS1_16FlashAttnFwdSm80INS1_25CollectiveMainloopFwdSm80ILi8ELi1ELb0EN4cute5tupleIJNS5_1CILi128EEENS7_ILi64EEENS7_ILi192EEEEEELi192ENS_10bfloat16_tEfNS_4arch4Sm80ELb0ELb1ELb0ELb1ELb1ELb0ELb1ELb0EEENS1_21CollectiveEpilogueFwdINS6_IJS8_SA_S9_EEENS6_IJNS7_ILi1EEESI_SI_EEESC_SE_Li256ELb1ELb1ELb0ELb0EEENS1_19SingleTileSchedulerILb1ELb0ELb1ELi128EEEEEEEEEvNT_6ParamsE,(.L_x_22 - _ZN7cutlass13device_kernelIN5flash19enable_sm80_to_sm89INS1_16FlashAttnFwdSm80INS1_25CollectiveMainloopFwdSm80ILi8ELi1ELb0EN4cute5tupleIJNS5_1CILi128EEENS7_ILi64EEENS7_ILi192EEEEEELi192ENS_10bfloat16_tEfNS_4arch4Sm80ELb0ELb1ELb0ELb1ELb1ELb0ELb1ELb0EEENS1_21CollectiveEpilogueFwdINS6_IJS8_SA_S9_EEENS6_IJNS7_ILi1EEESI_SI_EEESC_SE_Li256ELb1ELb1ELb0ELb0EEENS1_19SingleTileSchedulerILb1ELb0ELb1ELi128EEEEEEEEEvNT_6ParamsE)
        .other          _ZN7cutlass13device_kernelIN5flash19enable_sm80_to_sm89INS1_16FlashAttnFwdSm80INS1_25CollectiveMainloopFwdSm80ILi8ELi1ELb0EN4cute5tupleIJNS5_1CILi128EEENS7_ILi64EEENS7_ILi192EEEEEELi192ENS_10bfloat16_tEfNS_4arch4Sm80ELb0ELb1ELb0ELb1ELb1ELb0ELb1ELb0EEENS1_21CollectiveEpilogueFwdINS6_IJS8_SA_S9_EEENS6_IJNS7_ILi1EEESI_SI_EEESC_SE_Li256ELb1ELb1ELb0ELb0EEENS1_19SingleTileSchedulerILb1ELb0ELb1ELi128EEEEEEEEEvNT_6ParamsE,@"STO_CUDA_ENTRY STV_DEFAULT"
_ZN7cutlass13device_kernelIN5flash19enable_sm80_to_sm89INS1_16FlashAttnFwdSm80INS1_25CollectiveMainloopFwdSm80ILi8ELi1ELb0EN4cute5tupleIJNS5_1CILi128EEENS7_ILi64EEENS7_ILi192EEEEEELi192ENS_10bfloat16_tEfNS_4arch4Sm80ELb0ELb1ELb0ELb1ELb1ELb0ELb1ELb0EEENS1_21CollectiveEpilogueFwdINS6_IJS8_SA_S9_EEENS6_IJNS7_ILi1EEESI_SI_EEESC_SE_Li256ELb1ELb1ELb0ELb0EEENS1_19SingleTileSchedulerILb1ELb0ELb1ELi128EEEEEEEEEvNT_6ParamsE:
[----:B------:R-:W-:Y:S01]  /*0000*/  LDC R1, c[0x0][0x37c] ;  /* 0x0000df00ff017b82 */ /* 0x000fe20000000800 */
[----:B------:R-:W-:Y:S05]  /*0010*/  EXIT ;  /* 0x000000000000794d */ /* 0x000fea0003800000 */
.L_x_4:
        /* <DEDUP_REMOVED lines=14> */
.L_x_22:


//--------------------- .text._ZN7cutlass13device_kernelIN5flash19enable_sm80_to_sm89INS1_16FlashAttnFwdSm80INS1_25CollectiveMainloopFwdSm80ILi8ELi1ELb0EN4cute5tupleIJNS5_1CILi128EEENS7_ILi64EEENS7_ILi192EEEEEELi192ENS_10bfloat16_tEfNS_4arch4Sm80ELb0ELb1ELb0ELb1ELb1ELb1ELb1ELb0EEENS1_21CollectiveEpilogueFwdINS6_IJS8_SA_S9_EEENS6_IJNS7_ILi1EEESI_SI_EEESC_SE_Li256ELb1ELb1ELb0ELb0EEENS1_19SingleTileSchedulerILb1ELb0ELb1ELi128EEEEEEEEEvNT_6ParamsE --------------------------
	.section	.text._ZN7cutlass13device_kernelIN5flash19enable_sm80_to_sm89INS1_16FlashAttnFwdSm80INS1_25CollectiveMainloopFwdSm80ILi8ELi1ELb0EN4cute5tupleIJNS5_1CILi128EEENS7_ILi64EEENS7_ILi192EEEEEELi192ENS_10bfloat16_tEfNS_4arch4Sm80ELb0ELb1ELb0ELb1ELb1ELb1ELb1ELb0EEENS1_21CollectiveEpilogueFwdINS6_IJS8_SA_S9_EEENS6_IJNS7_ILi1EEESI_SI_EEESC_SE_Li256ELb1ELb1ELb0ELb0EEENS1_19SingleTileSchedulerILb1ELb0ELb1ELi128EEEEEEEEEvNT_6ParamsE,"ax",@progbits
	.align	128
.text._ZN7cutlass13device_kernelIN5flash19enable_sm80_to_sm89INS1_16FlashAttnFwdSm80INS1_25CollectiveMainloopFwdSm80ILi8ELi1ELb0EN4cute5tupleIJNS5_1CILi128EEENS7_ILi64EEENS7_ILi192EEEEEELi192ENS_10bfloat16_tEfNS_4arch4Sm80ELb0ELb1ELb0ELb1ELb1ELb1ELb1ELb0EEENS1_21CollectiveEpilogueFwdINS6_IJS8_SA_S9_EEENS6_IJNS7_ILi1EEESI_SI_EEESC_SE_Li256ELb1ELb1ELb0ELb0EEENS1_19SingleTileSchedulerILb1ELb0ELb1ELi128EEEEEEEEEvNT_6ParamsE:
        .type           _ZN7cutlass13device_kernelIN5flash19enable_sm80_to_sm89INS1_16FlashAttnFwdSm80INS1_25CollectiveMainloopFwdSm80ILi8ELi1ELb0EN4cute5tupleIJNS5_1CILi128EEENS7_ILi64EEENS7_ILi192EEEEEELi192ENS_10bfloat16_tEfNS_4arch4Sm80ELb0ELb1ELb0ELb1ELb1ELb1ELb1ELb0EEENS1_21CollectiveEpilogueFwdINS6_IJS8_SA_S9_EEENS6_IJNS7_ILi1EEESI_SI_EEESC_SE_Li256ELb1ELb1ELb0ELb0EEENS1_19SingleTileSchedulerILb1ELb0ELb1ELi128EEEEEEEEEvNT_6ParamsE,@function
        .size           _ZN7cutlass13device_kernelIN5flash19enable_sm80_to_sm89INS1_16FlashAttnFwdSm80INS1_25CollectiveMainloopFwdSm80ILi8ELi1ELb0EN4cute5tupleIJNS5_1CILi128EEENS7_ILi64EEENS7_ILi192EEEEEELi192ENS_10bfloat16_tEfNS_4arch4Sm80ELb0ELb1ELb0ELb1ELb1ELb1ELb1ELb0EEENS1_21CollectiveEpilogueFwdINS6_IJS8_SA_S9_EEENS6_IJNS7_ILi1EEESI_SI_EEESC_SE_Li256ELb1ELb1ELb0ELb0EEENS1_19SingleTileSchedulerILb1ELb0ELb1ELi128EEEEEEEEEvNT_6ParamsE,(.L_x_23 - _ZN7cutlass13device_kernelIN5flash19enable_sm80_to_sm89INS1_16FlashAttnFwdSm80INS1_25CollectiveMainloopFwdSm80ILi8ELi1ELb0EN4cute5tupleIJNS5_1CILi128EEENS7_ILi64EEENS7_ILi192EEEEEELi192ENS_10bfloat16_tEfNS_4arch4Sm80ELb0ELb1ELb0ELb1ELb1ELb1ELb1ELb0EEENS1_21CollectiveEpilogueFwdINS6_IJS8_SA_S9_EEENS6_IJNS7_ILi1EEESI_SI_EEESC_SE_Li256ELb1ELb1ELb0ELb0EEENS1_19SingleTileSchedulerILb1ELb0ELb1ELi128EEEEEEEEEvNT_6ParamsE)
        .other          _ZN7cutlass13device_kernelIN5flash19enable_sm80_to_sm89INS1_16FlashAttnFwdSm80INS1_25CollectiveMainloopFwdSm80ILi8ELi1ELb0EN4cute5tupleIJNS5_1CILi128EEENS7_ILi64EEENS7_ILi192EEEEEELi192ENS_10bfloat16_tEfNS_4arch4Sm80ELb0ELb1ELb0ELb1ELb1ELb1ELb1ELb0EEENS1_21CollectiveEpilogueFwdINS6_IJS8_SA_S9_EEENS6_IJNS7_ILi1EEESI_SI_EEESC_SE_Li256ELb1ELb1ELb0ELb0EEENS1_19SingleTileSchedulerILb1ELb0ELb1ELi128EEEEEEEEEvNT_6ParamsE,@"STO_CUDA_ENTRY STV_DEFAULT"
_ZN7cutlass13device_kernelIN5flash19enable_sm80_to_sm89INS1_16FlashAttnFwdSm80INS1_25CollectiveMainloopFwdSm80ILi8ELi1ELb0EN4cute5tupleIJNS5_1CILi128EEENS7_ILi64EEENS7_ILi192EEEEEELi192ENS_10bfloat16_tEfNS_4arch4Sm80ELb0ELb1ELb0ELb1ELb1ELb1ELb1ELb0EEENS1_21CollectiveEpilogueFwdINS6_IJS8_SA_S9_EEENS6_IJNS7_ILi1EEESI_SI_EEESC_SE_Li256ELb1ELb1ELb0ELb0EEENS1_19SingleTileSchedulerILb1ELb0ELb1ELi128EEEEEEEEEvNT_6ParamsE:
[----:B------:R-:W-:Y:S01]  /*0000*/  LDC R1, c[0x0][0x37c] ;  /* 0x0000df00ff017b82 */ /* 0x000fe20000000800 */
[----:B------:R-:W-:Y:S05]  /*0010*/  EXIT ;  /* 0x000000000000794d */ /* 0x000fea0003800000 */
.L_x_5:
        /* <DEDUP_REMOVED lines=14> */
.L_x_23:


//--------------------- .text._ZN7cutlass13device_kernelIN5flash19enable_sm80_to_sm89INS1_16FlashAttnFwdSm80INS1_25CollectiveMainloopFwdSm80ILi8ELi1ELb0EN4cute5tupleIJNS5_1CILi128EEENS7_ILi64EEENS7_ILi192EEEEEELi192ENS_10bfloat16_tEfNS_4arch4Sm80ELb1ELb0ELb0ELb0ELb1ELb0ELb1ELb0EEENS1_21CollectiveEpilogueFwdINS6_IJS8_SA_S9_EEENS6_IJNS7_ILi1EEESI_SI_EEESC_SE_Li256ELb0ELb1ELb0ELb0EEENS1_30DynamicPersistentTileSchedulerILi256ELi256ELb0ELb1ELb0EEEEEEEEEvNT_6ParamsE --------------------------
	.section	.text._ZN7cutlass13device_kernelIN5flash19enable_sm80_to_sm89INS1_16FlashAttnFwdSm80INS1_25CollectiveMainloopFwdSm80ILi8ELi1ELb0EN4cute5tupleIJNS5_1CILi128EEENS7_ILi64EEENS7_ILi192EEEEEELi192ENS_10bfloat16_tEfNS_4arch4Sm80ELb1ELb0ELb0ELb0ELb1ELb0ELb1ELb0EEENS1_21CollectiveEpilogueFwdINS6_IJS8_SA_S9_EEENS6_IJNS7_ILi1EEESI_SI_EEESC_SE_Li256ELb0ELb1ELb0ELb0EEENS1_30DynamicPersistentTileSchedulerILi256ELi256ELb0ELb1ELb0EEEEEEEEEvNT_6ParamsE,"ax",@progbits
	.align	128
.text._ZN7cutlass13device_kernelIN5flash19enable_sm80_to_sm89INS1_16FlashAttnFwdSm80INS1_25CollectiveMainloopFwdSm80ILi8ELi1ELb0EN4cute5tupleIJNS5_1CILi128EEENS7_ILi64EEENS7_ILi192EEEEEELi192ENS_10bfloat16_tEfNS_4arch4Sm80ELb1ELb0ELb0ELb0ELb1ELb0ELb1ELb0EEENS1_21CollectiveEpilogueFwdINS6_IJS8_SA_S9_EEENS6_IJNS7_ILi1EEESI_SI_EEESC_SE_Li256ELb0ELb1ELb0ELb0EEENS1_30DynamicPersistentTileSchedulerILi256ELi256ELb0ELb1ELb0EEEEEEEEEvNT_6ParamsE:
        .type           _ZN7cutlass13device_kernelIN5flash19enable_sm80_to_sm89INS1_16FlashAttnFwdSm80INS1_25CollectiveMainloopFwdSm80ILi8ELi1ELb0EN4cute5tupleIJNS5_1CILi128EEENS7_ILi64EEENS7_ILi192EEEEEELi192ENS_10bfloat16_tEfNS_4arch4Sm80ELb1ELb0ELb0ELb0ELb1ELb0ELb1ELb0EEENS1_21CollectiveEpilogueFwdINS6_IJS8_SA_S9_EEENS6_IJNS7_ILi1EEESI_SI_EEESC_SE_Li256ELb0ELb1ELb0ELb0EEENS1_30DynamicPersistentTileSchedulerILi256ELi256ELb0ELb1ELb0EEEEEEEEEvNT_6ParamsE,@function
        .size           _ZN7cutlass13device_kernelIN5flash19enable_sm80_to_sm89INS1_16FlashAttnFwdSm80INS1_25CollectiveMainloopFwdSm80ILi8ELi1ELb0EN4cute5tupleIJNS5_1CILi128EEENS7_ILi64EEENS7_ILi192EEEEEELi192ENS_10bfloat16_tEfNS_4arch4Sm80ELb1ELb0ELb0ELb0ELb1ELb0ELb1ELb0EEENS1_21CollectiveEpilogueFwdINS6_IJS8_SA_S9_EEENS6_IJNS7_ILi1EEESI_SI_EEESC_SE_Li256ELb0ELb1ELb0ELb0EEENS1_30DynamicPersistentTileSchedulerILi256ELi256ELb0ELb1ELb0EEEEEEEEEvNT_6ParamsE,(.L_x_24 - _ZN7cutlass13device_kernelIN5flash19enable_sm80_to_sm89INS1_16FlashAttnFwdSm80INS1_25CollectiveMainloopFwdSm80ILi8ELi1ELb0EN4cute5tupleIJNS5_1CILi128EEENS7_ILi64EEENS7_ILi192EEEEEELi192ENS_10bfloat16_tEfNS_4arch4Sm80ELb1ELb0ELb0ELb0ELb1ELb0ELb1ELb0EEENS1_21CollectiveEpilogueFwdINS6_IJS8_SA_S9_EEENS6_IJNS7_ILi1EEESI_SI_EEESC_SE_Li256ELb0ELb1ELb0ELb0EEENS1_30DynamicPersistentTileSchedulerILi256ELi256ELb0ELb1ELb0EEEEEEEEEvNT_6ParamsE)
        .other          _ZN7cutlass13device_kernelIN5flash19enable_sm80_to_sm89INS1_16FlashAttnFwdSm80INS1_25CollectiveMainloopFwdSm80ILi8ELi1ELb0EN4cute5tupleIJNS5_1CILi128EEENS7_ILi64EEENS7_ILi192EEEEEELi192ENS_10bfloat16_tEfNS_4arch4Sm80ELb1ELb0ELb0ELb0ELb1ELb0ELb1ELb0EEENS1_21CollectiveEpilogueFwdINS6_IJS8_SA_S9_EEENS6_IJNS7_ILi1EEESI_SI_EEESC_SE_Li256ELb0ELb1ELb0ELb0EEENS1_30DynamicPersistentTileSchedulerILi256ELi256ELb0ELb1ELb0EEEEEEEEEvNT_6ParamsE,@"STO_CUDA_ENTRY STV_DEFAULT"
_ZN7cutlass13device_kernelIN5flash19enable_sm80_to_sm89INS1_16FlashAttnFwdSm80INS1_25CollectiveMainloopFwdSm80ILi8ELi1ELb0EN4cute5tupleIJNS5_1CILi128EEENS7_ILi64EEENS7_ILi192EEEEEELi192ENS_10bfloat16_tEfNS_4arch4Sm80ELb1ELb0ELb0ELb0ELb1ELb0ELb1ELb0EEENS1_21CollectiveEpilogueFwdINS6_IJS8_SA_S9_EEENS6_IJNS7_ILi1EEESI_SI_EEESC_SE_Li256ELb0ELb1ELb0ELb0EEENS1_30DynamicPersistentTileSchedulerILi256ELi256ELb0ELb1ELb0EEEEEEEEEvNT_6ParamsE:
[----:B------:R-:W-:Y:S01]  /*0000*/  LDC R1, c[0x0][0x37c] ;  /* 0x0000df00ff017b82 */ /* 0x000fe20000000800 */
[----:B------:R-:W-:Y:S05]  /*0010*/  EXIT ;  /* 0x000000000000794d */ /* 0x000fea0003800000 */
.L_x_6:
        /* <DEDUP_REMOVED lines=14> */
.L_x_24:


//--------------------- .text._ZN7cutlass13device_kernelIN5flash19enable_sm80_to_sm89INS1_16FlashAttnFwdSm80INS1_25CollectiveMainloopFwdSm80ILi8ELi1ELb0EN4cute5tupleIJNS5_1CILi128EEENS7_ILi64EEENS7_ILi192EEEEEELi192ENS_10bfloat16_tEfNS_4arch4Sm80ELb1ELb0ELb0ELb1ELb1ELb0ELb1ELb0EEENS1_21CollectiveEpilogueFwdINS6_IJS8_SA_S9_EEENS6_IJNS7_ILi1EEESI_SI_EEESC_SE_Li256ELb1ELb1ELb0ELb0EEENS1_19SingleTileSchedulerILb1ELb0ELb1ELi128EEEEEEEEEvNT_6ParamsE --------------------------
	.section	.text._ZN7cutlass13device_kernelIN5flash19enable_sm80_to_sm89INS1_16FlashAttnFwdSm80INS1_25CollectiveMainloopFwdSm80ILi8ELi1ELb0EN4cute5tupleIJNS5_1CILi128EEENS7_ILi64EEENS7_ILi192EEEEEELi192ENS_10bfloat16_tEfNS_4arch4Sm80ELb1ELb0ELb0ELb1ELb1ELb0ELb1ELb0EEENS1_21CollectiveEpilogueFwdINS6_IJS8_SA_S9_EEENS6_IJNS7_ILi1EEESI_SI_EEESC_SE_Li256ELb1ELb1ELb0ELb0EEENS1_19SingleTileSchedulerILb1ELb0ELb1ELi128EEEEEEEEEvNT_6ParamsE,"ax",@progbits
	.align	128
.text._ZN7cutlass13device_kernelIN5flash19enable_sm80_to_sm89INS1_16FlashAttnFwdSm80INS1_25CollectiveMainloopFwdSm80ILi8ELi1ELb0EN4cute5tupleIJNS5_1CILi128EEENS7_ILi64EEENS7_ILi192EEEEEELi192ENS_10bfloat16_tEfNS_4arch4Sm80ELb1ELb0ELb0ELb1ELb1ELb0ELb1ELb0EEENS1_21CollectiveEpilogueFwdINS6_IJS8_SA_S9_EEENS6_IJNS7_ILi1EEESI_SI_EEESC_SE_Li256ELb1ELb1ELb0ELb0EEENS1_19SingleTileSchedulerILb1ELb0ELb1ELi128EEEEEEEEEvNT_6ParamsE:
        .type           _ZN7cutlass13device_kernelIN5flash19enable_sm80_to_sm89INS1_16FlashAttnFwdSm80INS1_25CollectiveMainloopFwdSm80ILi8ELi1ELb0EN4cute5tupleIJNS5_1CILi128EEENS7_ILi64EEENS7_ILi192EEEEEELi192ENS_10bfloat16_tEfNS_4arch4Sm80ELb1ELb0ELb0ELb1ELb1ELb0ELb1ELb0EEENS1_21CollectiveEpilogueFwdINS6_IJS8_SA_S9_EEENS6_IJNS7_ILi1EEESI_SI_EEESC_SE_Li256ELb1ELb1ELb0ELb0EEENS1_19SingleTileSchedulerILb1ELb0ELb1ELi128EEEEEEEEEvNT_6ParamsE,@function
        .size           _ZN7cutlass13device_kernelIN5flash19enable_sm80_to_sm89INS1_16FlashAttnFwdSm80INS1_25CollectiveMainloopFwdSm80ILi8ELi1ELb0EN4cute5tupleIJNS5_1CILi128EEENS7_ILi64EEENS7_ILi192EEEEEELi192ENS_10bfloat16_tEfNS_4arch4Sm80ELb1ELb0ELb0ELb1ELb1ELb0ELb1ELb0EEENS1_21CollectiveEpilogueFwdINS6_IJS8_SA_S9_EEENS6_IJNS7_ILi1EEESI_SI_EEESC_SE_Li256ELb1ELb1ELb0ELb0EEENS1_19SingleTileSchedulerILb1ELb0ELb1ELi128EEEEEEEEEvNT_6ParamsE,(.L_x_25 - _ZN7cutlass13device_kernelIN5flash19enable_sm80_to_sm89INS1_16FlashAttnFwdSm80INS1_25CollectiveMainloopFwdSm80ILi8ELi1ELb0EN4cute5tupleIJNS5_1CILi128EEENS7_ILi64EEENS7_ILi192EEEEEELi192ENS_10bfloat16_tEfNS_4arch4Sm80ELb1ELb0ELb0ELb1ELb1ELb0ELb1ELb0EEENS1_21CollectiveEpilogueFwdINS6_IJS8_SA_S9_EEENS6_IJNS7_ILi1EEESI_SI_EEESC_SE_Li256ELb1ELb1ELb0ELb0EEENS1_19SingleTileSchedulerILb1ELb0ELb1ELi128EEEEEEEEEvNT_6ParamsE)
        .other          _ZN7cutlass13device_kernelIN5flash19enable_sm80_to_sm89INS1_16FlashAttnFwdSm80INS1_25CollectiveMainloopFwdSm80ILi8ELi1ELb0EN4cute5tupleIJNS5_1CILi128EEENS7_ILi64EEENS7_ILi192EEEEEELi192ENS_10bfloat16_tEfNS_4arch4Sm80ELb1ELb0ELb0ELb1ELb1ELb0ELb1ELb0EEENS1_21CollectiveEpilogueFwdINS6_IJS8_SA_S9_EEENS6_IJNS7_ILi1EEESI_SI_EEESC_SE_Li256ELb1ELb1ELb0ELb0EEENS1_19SingleTileSchedulerILb1ELb0ELb1ELi128EEEEEEEEEvNT_6ParamsE,@"STO_CUDA_ENTRY STV_DEFAULT"
_ZN7cutlass13device_kernelIN5flash19enable_sm80_to_sm89INS1_16FlashAttnFwdSm80INS1_25CollectiveMainloopFwdSm80ILi8ELi1ELb0EN4cute5tupleIJNS5_1CILi128EEENS7_ILi64EEENS7_ILi192EEEEEELi192ENS_10bfloat16_tEfNS_4arch4Sm80ELb1ELb0ELb0ELb1ELb1ELb0ELb1ELb0EEENS1_21CollectiveEpilogueFwdINS6_IJS8_SA_S9_EEENS6_IJNS7_ILi1EEESI_SI_EEESC_SE_Li256ELb1ELb1ELb0ELb0EEENS1_19SingleTileSchedulerILb1ELb0ELb1ELi128EEEEEEEEEvNT_6ParamsE:
[----:B------:R-:W-:Y:S01]  /*0000*/  LDC R1, c[0x0][0x37c] ;  /* 0x0000df00ff017b82 */ /* 0x000fe20000000800 */
[----:B------:R-:W-:Y:S05]  /*0010*/  EXIT ;  /* 0x000000000000794d */ /* 0x000fea0003800000 */
.L_x_7:
        /* <DEDUP_REMOVED lines=14> */
.L_x_25:


//--------------------- .text._ZN7cutlass13device_kernelIN5flash19enable_sm80_to_sm89INS1_16FlashAttnFwdSm80INS1_25CollectiveMainloopFwdSm80ILi8ELi1ELb0EN4cute5tupleIJNS5_1CILi128EEENS7_ILi64EEENS7_ILi192EEEEEELi192ENS_10bfloat16_tEfNS_4arch4Sm80ELb1ELb0ELb0ELb1ELb1ELb1ELb1ELb0EEENS1_21CollectiveEpilogueFwdINS6_IJS8_SA_S9_EEENS6_IJNS7_ILi1EEESI_SI_EEESC_SE_Li256ELb1ELb1ELb0ELb0EEENS1_19SingleTileSchedulerILb1ELb0ELb1ELi128EEEEEEEEEvNT_6ParamsE --------------------------
	.section	.text._ZN7cutlass13device_kernelIN5flash19enable_sm80_to_sm89INS1_16FlashAttnFwdSm80INS1_25CollectiveMainloopFwdSm80ILi8ELi1ELb0EN4cute5tupleIJNS5_1CILi128EEENS7_ILi64EEENS7_ILi192EEEEEELi192ENS_10bfloat16_tEfNS_4arch4Sm80ELb1ELb0ELb0ELb1ELb1ELb1ELb1ELb0EEENS1_21CollectiveEpilogueFwdINS6_IJS8_SA_S9_EEENS6_IJNS7_ILi1EEESI_SI_EEESC_SE_Li256ELb1ELb1ELb0ELb0EEENS1_19SingleTileSchedulerILb1ELb0ELb1ELi128EEEEEEEEEvNT_6ParamsE,"ax",@progbits
	.align	128
.text._ZN7cutlass13device_kernelIN5flash19enable_sm80_to_sm89INS1_16FlashAttnFwdSm80INS1_25CollectiveMainloopFwdSm80ILi8ELi1ELb0EN4cute5tupleIJNS5_1CILi128EEENS7_ILi64EEENS7_ILi192EEEEEELi192ENS_10bfloat16_tEfNS_4arch4Sm80ELb1ELb0ELb0ELb1ELb1ELb1ELb1ELb0EEENS1_21CollectiveEpilogueFwdINS6_IJS8_SA_S9_EEENS6_IJNS7_ILi1EEESI_SI_EEESC_SE_Li256ELb1ELb1ELb0ELb0EEENS1_19SingleTileSchedulerILb1ELb0ELb1ELi128EEEEEEEEEvNT_6ParamsE:
        .type           _ZN7cutlass13device_kernelIN5flash19enable_sm80_to_sm89INS1_16FlashAttnFwdSm80INS1_25CollectiveMainloopFwdSm80ILi8ELi1ELb0EN4cute5tupleIJNS5_1CILi128EEENS7_ILi64EEENS7_ILi192EEEEEELi192ENS_10bfloat16_tEfNS_4arch4Sm80ELb1ELb0ELb0ELb1ELb1ELb1ELb1ELb0EEENS1_21CollectiveEpilogueFwdINS6_IJS8_SA_S9_EEENS6_IJNS7_ILi1EEESI_SI_EEESC_SE_Li256ELb1ELb1ELb0ELb0EEENS1_19SingleTileSchedulerILb1ELb0ELb1ELi128EEEEEEEEEvNT_6ParamsE,@function
        .size           _ZN7cutlass13device_kernelIN5flash19enable_sm80_to_sm89INS1_16FlashAttnFwdSm80INS1_25CollectiveMainloopFwdSm80ILi8ELi1ELb0EN4cute5tupleIJNS5_1CILi128EEENS7_ILi64EEENS7_ILi192EEEEEELi192ENS_10bfloat16_tEfNS_4arch4Sm80ELb1ELb0ELb0ELb1ELb1ELb1ELb1ELb0EEENS1_21CollectiveEpilogueFwdINS6_IJS8_SA_S9_EEENS6_IJNS7_ILi1EEESI_SI_EEESC_SE_Li256ELb1ELb1ELb0ELb0EEENS1_19SingleTileSchedulerILb1ELb0ELb1ELi128EEEEEEEEEvNT_6ParamsE,(.L_x_26 - _ZN7cutlass13device_kernelIN5flash19enable_sm80_to_sm89INS1_16FlashAttnFwdSm80INS1_25CollectiveMainloopFwdSm80ILi8ELi1ELb0EN4cute5tupleIJNS5_1CILi128EEENS7_ILi64EEENS7_ILi192EEEEEELi192ENS_10bfloat16_tEfNS_4arch4Sm80ELb1ELb0ELb0ELb1ELb1ELb1ELb1ELb0EEENS1_21CollectiveEpilogueFwdINS6_IJS8_SA_S9_EEENS6_IJNS7_ILi1EEESI_SI_EEESC_SE_Li256ELb1ELb1ELb0ELb0EEENS1_19SingleTileSchedulerILb1ELb0ELb1ELi128EEEEEEEEEvNT_6ParamsE)
        .other          _ZN7cutlass13device_kernelIN5flash19enable_sm80_to_sm89INS1_16FlashAttnFwdSm80INS1_25CollectiveMainloopFwdSm80ILi8ELi1ELb0EN4cute5tupleIJNS5_1CILi128EEENS7_ILi64EEENS7_ILi192EEEEEELi192ENS_10bfloat16_tEfNS_4arch4Sm80ELb1ELb0ELb0ELb1ELb1ELb1ELb1ELb0EEENS1_21CollectiveEpilogueFwdINS6_IJS8_SA_S9_EEENS6_IJNS7_ILi1EEESI_SI_EEESC_SE_Li256ELb1ELb1ELb0ELb0EEENS1_19SingleTileSchedulerILb1ELb0ELb1ELi128EEEEEEEEEvNT_6ParamsE,@"STO_CUDA_ENTRY STV_DEFAULT"
_ZN7cutlass13device_kernelIN5flash19enable_sm80_to_sm89INS1_16FlashAttnFwdSm80INS1_25CollectiveMainloopFwdSm80ILi8ELi1ELb0EN4cute5tupleIJNS5_1CILi128EEENS7_ILi64EEENS7_ILi192EEEEEELi192ENS_10bfloat16_tEfNS_4arch4Sm80ELb1ELb0ELb0ELb1ELb1ELb1ELb1ELb0EEENS1_21CollectiveEpilogueFwdINS6_IJS8_SA_S9_EEENS6_IJNS7_ILi1EEESI_SI_EEESC_SE_Li256ELb1ELb1ELb0ELb0EEENS1_19SingleTileSchedulerILb1ELb0ELb1ELi128EEEEEEEEEvNT_6ParamsE:
[----:B------:R-:W-:Y:S01]  /*0000*/  LDC R1, c[0x0][0x37c] ;  /* 0x0000df00ff017b82 */ /* 0x000fe20000000800 */
[----:B------:R-:W-:Y:S05]  /*0010*/  EXIT ;  /* 0x000000000000794d */ /* 0x000fea0003800000 */
.L_x_8:
        /* <DEDUP_REMOVED lines=14> */
.L_x_26:


//--------------------- .text._ZN7cutlass13device_kernelIN5flash19enable_sm80_to_sm89INS1_16FlashAttnFwdSm80INS1_25CollectiveMainloopFwdSm80ILi8ELi2ELb0EN4cute5tupleIJNS5_1CILi128EEENS7_ILi64EEENS7_ILi192EEEEEELi192ENS_10bfloat16_tEfNS_4arch4Sm80ELb0ELb0ELb0ELb0ELb1ELb0ELb1ELb0EEENS1_21CollectiveEpilogueFwdINS6_IJS8_SA_S9_EEENS6_IJNS7_ILi1EEESI_SI_EEESC_SE_Li256ELb0ELb1ELb0ELb0EEENS1_19SingleTileSchedulerILb0ELb0ELb1ELi128EEEEEEEEEvNT_6ParamsE --------------------------
	.section	.text._ZN7cutlass13device_kernelIN5flash19enable_sm80_to_sm89INS1_16FlashAttnFwdSm80INS1_25CollectiveMainloopFwdSm80ILi8ELi2ELb0EN4cute5tupleIJNS5_1CILi128EEENS7_ILi64EEENS7_ILi192EEEEEELi192ENS_10bfloat16_tEfNS_4arch4Sm80ELb0ELb0ELb0ELb0ELb1ELb0ELb1ELb0EEENS1_21CollectiveEpilogueFwdINS6_IJS8_SA_S9_EEENS6_IJNS7_ILi1EEESI_SI_EEESC_SE_Li256ELb0ELb1ELb0ELb0EEENS1_19SingleTileSchedulerILb0ELb0ELb1ELi128EEEEEEEEEvNT_6ParamsE,"ax",@progbits
	.align	128
.text._ZN7cutlass13device_kernelIN5flash19enable_sm80_to_sm89INS1_16FlashAttnFwdSm80INS1_25CollectiveMainloopFwdSm80ILi8ELi2ELb0EN4cute5tupleIJNS5_1CILi128EEENS7_ILi64EEENS7_ILi192EEEEEELi192ENS_10bfloat16_tEfNS_4arch4Sm80ELb0ELb0ELb0ELb0ELb1ELb0ELb1ELb0EEENS1_21CollectiveEpilogueFwdINS6_IJS8_SA_S9_EEENS6_IJNS7_ILi1EEESI_SI_EEESC_SE_Li256ELb0ELb1ELb0ELb0EEENS1_19SingleTileSchedulerILb0ELb0ELb1ELi128EEEEEEEEEvNT_6ParamsE:
        .type           _ZN7cutlass13device_kernelIN5flash19enable_sm80_to_sm89INS1_16FlashAttnFwdSm80INS1_25CollectiveMainloopFwdSm80ILi8ELi2ELb0EN4cute5tupleIJNS5_1CILi128EEENS7_ILi64EEENS7_ILi192EEEEEELi192ENS_10bfloat16_tEfNS_4arch4Sm80ELb0ELb0ELb0ELb0ELb1ELb0ELb1ELb0EEENS1_21CollectiveEpilogueFwdINS6_IJS8_SA_S9_EEENS6_IJNS7_ILi1EEESI_SI_EEESC_SE_Li256ELb0ELb1ELb0ELb0EEENS1_19SingleTileSchedulerILb0ELb0ELb1ELi128EEEEEEEEEvNT_6ParamsE,@function
        .size           _ZN7cutlass13device_kernelIN5flash19enable_sm80_to_sm89INS1_16FlashAttnFwdSm80INS1_25CollectiveMainloopFwdSm80ILi8ELi2ELb0EN4cute5tupleIJNS5_1CILi128EEENS7_ILi64EEENS7_ILi192EEEEEELi192ENS_10bfloat16_tEfNS_4arch4Sm80ELb0ELb0ELb0ELb0ELb1ELb0ELb1ELb0EEENS1_21CollectiveEpilogueFwdINS6_IJS8_SA_S9_EEENS6_IJNS7_ILi1EEESI_SI_EEESC_SE_Li256ELb0ELb1ELb0ELb0EEENS1_19SingleTileSchedulerILb0ELb0ELb1ELi128EEEEEEEEEvNT_6ParamsE,(.L_x_27 - _ZN7cutlass13device_kernelIN5flash19enable_sm80_to_sm89INS1_16FlashAttnFwdSm80INS1_25CollectiveMainloopFwdSm80ILi8ELi2ELb0EN4cute5tupleIJNS5_1CILi128EEENS7_ILi64EEENS7_ILi192EEEEEELi192ENS_10bfloat16_tEfNS_4arch4Sm80ELb0ELb0ELb0ELb0ELb1ELb0ELb1ELb0EEENS1_21CollectiveEpilogueFwdINS6_IJS8_SA_S9_EEENS6_IJNS7_ILi1EEESI_SI_EEESC_SE_Li256ELb0ELb1ELb0ELb0EEENS1_19SingleTileSchedulerILb0ELb0ELb1ELi128EEEEEEEEEvNT_6ParamsE)
        .other          _ZN7cutlass13device_kernelIN5flash19enable_sm80_to_sm89INS1_16FlashAttnFwdSm80INS1_25CollectiveMainloopFwdSm80ILi8ELi2ELb0EN4cute5tupleIJNS5_1CILi128EEENS7_ILi64EEENS7_ILi192EEEEEELi192ENS_10bfloat16_tEfNS_4arch4Sm80ELb0ELb0ELb0ELb0ELb1ELb0ELb1ELb0EEENS1_21CollectiveEpilogueFwdINS6_IJS8_SA_S9_EEENS6_IJNS7_ILi1EEESI_SI_EEESC_SE_Li256ELb0ELb1ELb0ELb0EEENS1_19SingleTileSchedulerILb0ELb0ELb1ELi128EEEEEEEEEvNT_6ParamsE,@"STO_CUDA_ENTRY STV_DEFAULT"
_ZN7cutlass13device_kernelIN5flash19enable_sm80_to_sm89INS1_16FlashAttnFwdSm80INS1_25CollectiveMainloopFwdSm80ILi8ELi2ELb0EN4cute5tupleIJNS5_1CILi128EEENS7_ILi64EEENS7_ILi192EEEEEELi192ENS_10bfloat16_tEfNS_4arch4Sm80ELb0ELb0ELb0ELb0ELb1ELb0ELb1ELb0EEENS1_21CollectiveEpilogueFwdINS6_IJS8_SA_S9_EEENS6_IJNS7_ILi1EEESI_SI_EEESC_SE_Li256ELb0ELb1ELb0ELb0EEENS1_19SingleTileSchedulerILb0ELb0ELb1ELi128EEEEEEEEEvNT_6ParamsE:
[----:B------:R-:W-:Y:S01]  /*0000*/  LDC R1, c[0x0][0x37c] ;  /* 0x0000df00ff017b82 */ /* 0x000fe20000000800 */
[----:B------:R-:W-:Y:S05]  /*0010*/  EXIT ;  /* 0x000000000000794d */ /* 0x000fea0003800000 */
.L_x_9:
        /* <DEDUP_REMOVED lines=14> */
.L_x_27:


//--------------------- .text._ZN7cutlass13device_kernelIN5flash19enable_sm80_to_sm89INS1_16FlashAttnFwdSm80INS1_25CollectiveMainloopFwdSm80ILi8ELi2ELb0EN4cute5tupleIJNS5_1CILi128EEENS7_ILi64EEENS7_ILi192EEEEEELi192ENS_10bfloat16_tEfNS_4arch4Sm80ELb0ELb0ELb0ELb1ELb1ELb0ELb1ELb0EEENS1_21CollectiveEpilogueFwdINS6_IJS8_SA_S9_EEENS6_IJNS7_ILi1EEESI_SI_EEESC_SE_Li256ELb1ELb1ELb0ELb0EEENS1_19SingleTileSchedulerILb1ELb0ELb1ELi128EEEEEEEEEvNT_6ParamsE --------------------------
	.section	.text._ZN7cutlass13device_kernelIN5flash19enable_sm80_to_sm89INS1_16FlashAttnFwdSm80INS1_25CollectiveMainloopFwdSm80ILi8ELi2ELb0EN4cute5tupleIJNS5_1CILi128EEENS7_ILi64EEENS7_ILi192EEEEEELi192ENS_10bfloat16_tEfNS_4arch4Sm80ELb0ELb0ELb0ELb1ELb1ELb0ELb1ELb0EEENS1_21CollectiveEpilogueFwdINS6_IJS8_SA_S9_EEENS6_IJNS7_ILi1EEESI_SI_EEESC_SE_Li256ELb1ELb1ELb0ELb0EEENS1_19SingleTileSchedulerILb1ELb0ELb1ELi128EEEEEEEEEvNT_6ParamsE,"ax",@progbits
	.align	128
.text._ZN7cutlass13device_kernelIN5flash19enable_sm80_to_sm89INS1_16FlashAttnFwdSm80INS1_25CollectiveMainloopFwdSm80ILi8ELi2ELb0EN4cute5tupleIJNS5_1CILi128EEENS7_ILi64EEENS7_ILi192EEEEEELi192ENS_10bfloat16_tEfNS_4arch4Sm80ELb0ELb0ELb0ELb1ELb1ELb0ELb1ELb0EEENS1_21CollectiveEpilogueFwdINS6_IJS8_SA_S9_EEENS6_IJNS7_ILi1EEESI_SI_EEESC_SE_Li256ELb1ELb1ELb0ELb0EEENS1_19SingleTileSchedulerILb1ELb0ELb1ELi128EEEEEEEEEvNT_6ParamsE:
        .type           _ZN7cutlass13device_kernelIN5flash19enable_sm80_to_sm89INS1_16FlashAttnFwdSm80INS1_25CollectiveMainloopFwdSm80ILi8ELi2ELb0EN4cute5tupleIJNS5_1CILi128EEENS7_ILi64EEENS7_ILi192EEEEEELi192ENS_10bfloat16_tEfNS_4arch4Sm80ELb0ELb0ELb0ELb1ELb1ELb0ELb1ELb0EEENS1_21CollectiveEpilogueFwdINS6_IJS8_SA_S9_EEENS6_IJNS7_ILi1EEESI_SI_EEESC_SE_Li256ELb1ELb1ELb0ELb0EEENS1_19SingleTileSchedulerILb1ELb0ELb1ELi128EEEEEEEEEvNT_6ParamsE,@function
        .size           _ZN7cutlass13device_kernelIN5flash19enable_sm80_to_sm89INS1_16FlashAttnFwdSm80INS1_25CollectiveMainloopFwdSm80ILi8ELi2ELb0EN4cute5tupleIJNS5_1CILi128EEENS7_ILi64EEENS7_ILi192EEEEEELi192ENS_10bfloat16_tEfNS_4arch4Sm80ELb0ELb0ELb0ELb1ELb1ELb0ELb1ELb0EEENS1_21CollectiveEpilogueFwdINS6_IJS8_SA_S9_EEENS6_IJNS7_ILi1EEESI_SI_EEESC_SE_Li256ELb1ELb1ELb0ELb0EEENS1_19SingleTileSchedulerILb1ELb0ELb1ELi128EEEEEEEEEvNT_6ParamsE,(.L_x_28 - _ZN7cutlass13device_kernelIN5flash19enable_sm80_to_sm89INS1_16FlashAttnFwdSm80INS1_25CollectiveMainloopFwdSm80ILi8ELi2ELb0EN4cute5tupleIJNS5_1CILi128EEENS7_ILi64EEENS7_ILi192EEEEEELi192ENS_10bfloat16_tEfNS_4arch4Sm80ELb0ELb0ELb0ELb1ELb1ELb0ELb1ELb0EEENS1_21CollectiveEpilogueFwdINS6_IJS8_SA_S9_EEENS6_IJNS7_ILi1EEESI_SI_EEESC_SE_Li256ELb1ELb1ELb0ELb0EEENS1_19SingleTileSchedulerILb1ELb0ELb1ELi128EEEEEEEEEvNT_6ParamsE)
        .other          _ZN7cutlass13device_kernelIN5flash19enable_sm80_to_sm89INS1_16FlashAttnFwdSm80INS1_25CollectiveMainloopFwdSm80ILi8ELi2ELb0EN4cute5tupleIJNS5_1CILi128EEENS7_ILi64EEENS7_ILi192EEEEEELi192ENS_10bfloat16_tEfNS_4arch4Sm80ELb0ELb0ELb0ELb1ELb1ELb0ELb1ELb0EEENS1_21CollectiveEpilogueFwdINS6_IJS8_SA_S9_EEENS6_IJNS7_ILi1EEESI_SI_EEESC_SE_Li256ELb1ELb1ELb0ELb0EEENS1_19SingleTileSchedulerILb1ELb0ELb1ELi128EEEEEEEEEvNT_6ParamsE,@"STO_CUDA_ENTRY STV_DEFAULT"
_ZN7cutlass13device_kernelIN5flash19enable_sm80_to_sm89INS1_16FlashAttnFwdSm80INS1_25CollectiveMainloopFwdSm80ILi8ELi2ELb0EN4cute5tupleIJNS5_1CILi128EEENS7_ILi64EEENS7_ILi192EEEEEELi192ENS_10bfloat16_tEfNS_4arch4Sm80ELb0ELb0ELb0ELb1ELb1ELb0ELb1ELb0EEENS1_21CollectiveEpilogueFwdINS6_IJS8_SA_S9_EEENS6_IJNS7_ILi1EEESI_SI_EEESC_SE_Li256ELb1ELb1ELb0ELb0EEENS1_19SingleTileSchedulerILb1ELb0ELb1ELi128EEEEEEEEEvNT_6ParamsE:
[----:B------:R-:W-:Y:S01]  /*0000*/  LDC R1, c[0x0][0x37c] ;  /* 0x0000df00ff017b82 */ /* 0x000fe20000000800 */
[----:B------:R-:W-:Y:S05]  /*0010*/  EXIT ;  /* 0x000000000000794d */ /* 0x000fea0003800000 */
.L_x_10:
        /* <DEDUP_REMOVED lines=14> */
.L_x_28:


//--------------------- .text._ZN7cutlass13device_kernelIN5flash19enable_sm80_to_sm89INS1_16FlashAttnFwdSm80INS1_25CollectiveMainloopFwdSm80ILi8ELi2ELb0EN4cute5tupleIJNS5_1CILi128EEENS7_ILi64EEENS7_ILi192EEEEEELi192ENS_10bfloat16_tEfNS_4arch4Sm80ELb0ELb0ELb0ELb1ELb1ELb1ELb1ELb0EEENS1_21CollectiveEpilogueFwdINS6_IJS8_SA_S9_EEENS6_IJNS7_ILi1EEESI_SI_EEESC_SE_Li256ELb1ELb1ELb0ELb0EEENS1_19SingleTileSchedulerILb1ELb0ELb1ELi128EEEEEEEEEvNT_6ParamsE --------------------------
	.section	.text._ZN7cutlass13device_kernelIN5flash19enable_sm80_to_sm89INS1_16FlashAttnFwdSm80INS1_25CollectiveMainloopFwdSm80ILi8ELi2ELb0EN4cute5tupleIJNS5_1CILi128EEENS7_ILi64EEENS7_ILi192EEEEEELi192ENS_10bfloat16_tEfNS_4arch4Sm80ELb0ELb0ELb0ELb1ELb1ELb1ELb1ELb0EEENS1_21CollectiveEpilogueFwdINS6_IJS8_SA_S9_EEENS6_IJNS7_ILi1EEESI_SI_EEESC_SE_Li256ELb1ELb1ELb0ELb0EEENS1_19SingleTileSchedulerILb1ELb0ELb1ELi128EEEEEEEEEvNT_6ParamsE,"ax",@progbits
	.align	128
.text._ZN7cutlass13device_kernelIN5flash19enable_sm80_to_sm89INS1_16FlashAttnFwdSm80INS1_25CollectiveMainloopFwdSm80ILi8ELi2ELb0EN4cute5tupleIJNS5_1CILi128EEENS7_ILi64EEENS7_ILi192EEEEEELi192ENS_10bfloat16_tEfNS_4arch4Sm80ELb0ELb0ELb0ELb1ELb1ELb1ELb1ELb0EEENS1_21CollectiveEpilogueFwdINS6_IJS8_SA_S9_EEENS6_IJNS7_ILi1EEESI_SI_EEESC_SE_Li256ELb1ELb1ELb0ELb0EEENS1_19SingleTileSchedulerILb1ELb0ELb1ELi128EEEEEEEEEvNT_6ParamsE:
        .type           _ZN7cutlass13device_kernelIN5flash19enable_sm80_to_sm89INS1_16FlashAttnFwdSm80INS1_25CollectiveMainloopFwdSm80ILi8ELi2ELb0EN4cute5tupleIJNS5_1CILi128EEENS7_ILi64EEENS7_ILi192EEEEEELi192ENS_10bfloat16_tEfNS_4arch4Sm80ELb0ELb0ELb0ELb1ELb1ELb1ELb1ELb0EEENS1_21CollectiveEpilogueFwdINS6_IJS8_SA_S9_EEENS6_IJNS7_ILi1EEESI_SI_EEESC_SE_Li256ELb1ELb1ELb0ELb0EEENS1_19SingleTileSchedulerILb1ELb0ELb1ELi128EEEEEEEEEvNT_6ParamsE,@function
        .size           _ZN7cutlass13device_kernelIN5flash19enable_sm80_to_sm89INS1_16FlashAttnFwdSm80INS1_25CollectiveMainloopFwdSm80ILi8ELi2ELb0EN4cute5tupleIJNS5_1CILi128EEENS7_ILi64EEENS7_ILi192EEEEEELi192ENS_10bfloat16_tEfNS_4arch4Sm80ELb0ELb0ELb0ELb1ELb1ELb1ELb1ELb0EEENS1_21CollectiveEpilogueFwdINS6_IJS8_SA_S9_EEENS6_IJNS7_ILi1EEESI_SI_EEESC_SE_Li256ELb1ELb1ELb0ELb0EEENS1_19SingleTileSchedulerILb1ELb0ELb1ELi128EEEEEEEEEvNT_6ParamsE,(.L_x_29 - _ZN7cutlass13device_kernelIN5flash19enable_sm80_to_sm89INS1_16FlashAttnFwdSm80INS1_25CollectiveMainloopFwdSm80ILi8ELi2ELb0EN4cute5tupleIJNS5_1CILi128EEENS7_ILi64EEENS7_ILi192EEEEEELi192ENS_10bfloat16_tEfNS_4arch4Sm80ELb0ELb0ELb0ELb1ELb1ELb1ELb1ELb0EEENS1_21CollectiveEpilogueFwdINS6_IJS8_SA_S9_EEENS6_IJNS7_ILi1EEESI_SI_EEESC_SE_Li256ELb1ELb1ELb0ELb0EEENS1_19SingleTileSchedulerILb1ELb0ELb1ELi128EEEEEEEEEvNT_6ParamsE)
        .other          _ZN7cutlass13device_kernelIN5flash19enable_sm80_to_sm89INS1_16FlashAttnFwdSm80INS1_25CollectiveMainloopFwdSm80ILi8ELi2ELb0EN4cute5tupleIJNS5_1CILi128EEENS7_ILi64EEENS7_ILi192EEEEEELi192ENS_10bfloat16_tEfNS_4arch4Sm80ELb0ELb0ELb0ELb1ELb1ELb1ELb1ELb0EEENS1_21CollectiveEpilogueFwdINS6_IJS8_SA_S9_EEENS6_IJNS7_ILi1EEESI_SI_EEESC_SE_Li256ELb1ELb1ELb0ELb0EEENS1_19SingleTileSchedulerILb1ELb0ELb1ELi128EEEEEEEEEvNT_6ParamsE,@"STO_CUDA_ENTRY STV_DEFAULT"
_ZN7cutlass13device_kernelIN5flash19enable_sm80_to_sm89INS1_16FlashAttnFwdSm80INS1_25CollectiveMainloopFwdSm80ILi8ELi2ELb0EN4cute5tupleIJNS5_1CILi128EEENS7_ILi64EEENS7_ILi192EEEEEELi192ENS_10bfloat16_tEfNS_4arch4Sm80ELb0ELb0ELb0ELb1ELb1ELb1ELb1ELb0EEENS1_21CollectiveEpilogueFwdINS6_IJS8_SA_S9_EEENS6_IJNS7_ILi1EEESI_SI_EEESC_SE_Li256ELb1ELb1ELb0ELb0EEENS1_19SingleTileSchedulerILb1ELb0ELb1ELi128EEEEEEEEEvNT_6ParamsE:
[----:B------:R-:W-:Y:S01]  /*0000*/  LDC R1, c[0x0][0x37c] ;  /* 0x0000df00ff017b82 */ /* 0x000fe20000000800 */
[----:B------:R-:W-:Y:S05]  /*0010*/  EXIT ;  /* 0x000000000000794d */ /* 0x000fea0003800000 */
.L_x_11:
        /* <DEDUP_REMOVED lines=14> */
.L_x_29:


//--------------------- .text._ZN7cutlass13device_kernelIN5flash19enable_sm80_to_sm89INS1_16FlashAttnFwdSm80INS1_25CollectiveMainloopFwdSm80ILi8ELi2ELb0EN4cute5tupleIJNS5_1CILi128EEENS7_ILi64EEENS7_ILi192EEEEEELi192ENS_10bfloat16_tEfNS_4arch4Sm80ELb0ELb1ELb0ELb0ELb1ELb0ELb1ELb0EEENS1_21CollectiveEpilogueFwdINS6_IJS8_SA_S9_EEENS6_IJNS7_ILi1EEESI_SI_EEESC_SE_Li256ELb0ELb1ELb0ELb0EEENS1_19SingleTileSchedulerILb0ELb0ELb1ELi128EEEEEEEEEvNT_6ParamsE --------------------------
	.section	.text._ZN7cutlass13device_kernelIN5flash19enable_sm80_to_sm89INS1_16FlashAttnFwdSm80INS1_25CollectiveMainloopFwdSm80ILi8ELi2ELb0EN4cute5tupleIJNS5_1CILi128EEENS7_ILi64EEENS7_ILi192EEEEEELi192ENS_10bfloat16_tEfNS_4arch4Sm80ELb0ELb1ELb0ELb0ELb1ELb0ELb1ELb0EEENS1_21CollectiveEpilogueFwdINS6_IJS8_SA_S9_EEENS6_IJNS7_ILi1EEESI_SI_EEESC_SE_Li256ELb0ELb1ELb0ELb0EEENS1_19SingleTileSchedulerILb0ELb0ELb1ELi128EEEEEEEEEvNT_6ParamsE,"ax",@progbits
	.align	128
.text._ZN7cutlass13device_kernelIN5flash19enable_sm80_to_sm89INS1_16FlashAttnFwdSm80INS1_25CollectiveMainloopFwdSm80ILi8ELi2ELb0EN4cute5tupleIJNS5_1CILi128EEENS7_ILi64EEENS7_ILi192EEEEEELi192ENS_10bfloat16_tEfNS_4arch4Sm80ELb0ELb1ELb0ELb0ELb1ELb0ELb1ELb0EEENS1_21CollectiveEpilogueFwdINS6_IJS8_SA_S9_EEENS6_IJNS7_ILi1EEESI_SI_EEESC_SE_Li256ELb0ELb1ELb0ELb0EEENS1_19SingleTileSchedulerILb0ELb0ELb1ELi128EEEEEEEEEvNT_6ParamsE:
        .type           _ZN7cutlass13device_kernelIN5flash19enable_sm80_to_sm89INS1_16FlashAttnFwdSm80INS1_25CollectiveMainloopFwdSm80ILi8ELi2ELb0EN4cute5tupleIJNS5_1CILi128EEENS7_ILi64EEENS7_ILi192EEEEEELi192ENS_10bfloat16_tEfNS_4arch4Sm80ELb0ELb1ELb0ELb0ELb1ELb0ELb1ELb0EEENS1_21CollectiveEpilogueFwdINS6_IJS8_SA_S9_EEENS6_IJNS7_ILi1EEESI_SI_EEESC_SE_Li256ELb0ELb1ELb0ELb0EEENS1_19SingleTileSchedulerILb0ELb0ELb1ELi128EEEEEEEEEvNT_6ParamsE,@function
        .size           _ZN7cutlass13device_kernelIN5flash19enable_sm80_to_sm89INS1_16FlashAttnFwdSm80INS1_25CollectiveMainloopFwdSm80ILi8ELi2ELb0EN4cute5tupleIJNS5_1CILi128EEENS7_ILi64EEENS7_ILi192EEEEEELi192ENS_10bfloat16_tEfNS_4arch4Sm80ELb0ELb1ELb0ELb0ELb1ELb0ELb1ELb0EEENS1_21CollectiveEpilogueFwdINS6_IJS8_SA_S9_EEENS6_IJNS7_ILi1EEESI_SI_EEESC_SE_Li256ELb0ELb1ELb0ELb0EEENS1_19SingleTileSchedulerILb0ELb0ELb1ELi128EEEEEEEEEvNT_6ParamsE,(.L_x_30 - _ZN7cutlass13device_kernelIN5flash19enable_sm80_to_sm89INS1_16FlashAttnFwdSm80INS1_25CollectiveMainloopFwdSm80ILi8ELi2ELb0EN4cute5tupleIJNS5_1CILi128EEENS7_ILi64EEENS7_ILi192EEEEEELi192ENS_10bfloat16_tEfNS_4arch4Sm80ELb0ELb1ELb0ELb0ELb1ELb0ELb1ELb0EEENS1_21CollectiveEpilogueFwdINS6_IJS8_SA_S9_EEENS6_IJNS7_ILi1EEESI_SI_EEESC_SE_Li256ELb0ELb1ELb0ELb0EEENS1_19SingleTileSchedulerILb0ELb0ELb1ELi128EEEEEEEEEvNT_6ParamsE)
        .other          _ZN7cutlass13device_kernelIN5flash19enable_sm80_to_sm89INS1_16FlashAttnFwdSm80INS1_25CollectiveMainloopFwdSm80ILi8ELi2ELb0EN4cute5tupleIJNS5_1CILi128EEENS7_ILi64EEENS7_ILi192EEEEEELi192ENS_10bfloat16_tEfNS_4arch4Sm80ELb0ELb1ELb0ELb0ELb1ELb0ELb1ELb0EEENS1_21CollectiveEpilogueFwdINS6_IJS8_SA_S9_EEENS6_IJNS7_ILi1EEESI_SI_EEESC_SE_Li256ELb0ELb1ELb0ELb0EEENS1_19SingleTileSchedulerILb0ELb0ELb1ELi128EEEEEEEEEvNT_6ParamsE,@"STO_CUDA_ENTRY STV_DEFAULT"
_ZN7cutlass13device_kernelIN5flash19enable_sm80_to_sm89INS1_16FlashAttnFwdSm80INS1_25CollectiveMainloopFwdSm80ILi8ELi2ELb0EN4cute5tupleIJNS5_1CILi128EEENS7_ILi64EEENS7_ILi192EEEEEELi192ENS_10bfloat16_tEfNS_4arch4Sm80ELb0ELb1ELb0ELb0ELb1ELb0ELb1ELb0EEENS1_21CollectiveEpilogueFwdINS6_IJS8_SA_S9_EEENS6_IJNS7_ILi1EEESI_SI_EEESC_SE_Li256ELb0ELb1ELb0ELb0EEENS1_19SingleTileSchedulerILb0ELb0ELb1ELi128EEEEEEEEEvNT_6ParamsE:
[----:B------:R-:W-:Y:S01]  /*0000*/  LDC R1, c[0x0][0x37c] ;  /* 0x0000df00ff017b82 */ /* 0x000fe20000000800 */
[----:B------:R-:W-:Y:S05]  /*0010*/  EXIT ;  /* 0x000000000000794d */ /* 0x000fea0003800000 */
.L_x_12:
        /* <DEDUP_REMOVED lines=14> */
.L_x_30:


//--------------------- .text._ZN7cutlass13device_kernelIN5flash19enable_sm80_to_sm89INS1_16FlashAttnFwdSm80INS1_25CollectiveMainloopFwdSm80ILi8ELi2ELb0EN4cute5tupleIJNS5_1CILi128EEENS7_ILi64EEENS7_ILi192EEEEEELi192ENS_10bfloat16_tEfNS_4arch4Sm80ELb0ELb1ELb0ELb1ELb1ELb0ELb1ELb0EEENS1_21CollectiveEpilogueFwdINS6_IJS8_SA_S9_EEENS6_IJNS7_ILi1EEESI_SI_EEESC_SE_Li256ELb1ELb1ELb0ELb0EEENS1_19SingleTileSchedulerILb1ELb0ELb1ELi128EEEEEEEEEvNT_6ParamsE --------------------------
	.section	.text._ZN7cutlass13device_kernelIN5flash19enable_sm80_to_sm89INS1_16FlashAttnFwdSm80INS1_25CollectiveMainloopFwdSm80ILi8ELi2ELb0EN4cute5tupleIJNS5_1CILi128EEENS7_ILi64EEENS7_ILi192EEEEEELi192ENS_10bfloat16_tEfNS_4arch4Sm80ELb0ELb1ELb0ELb1ELb1ELb0ELb1ELb0EEENS1_21CollectiveEpilogueFwdINS6_IJS8_SA_S9_EEENS6_IJNS7_ILi1EEESI_SI_EEESC_SE_Li256ELb1ELb1ELb0ELb0EEENS1_19SingleTileSchedulerILb1ELb0ELb1ELi128EEEEEEEEEvNT_6ParamsE,"ax",@progbits
	.align	128
.text._ZN7cutlass13device_kernelIN5flash19enable_sm80_to_sm89INS1_16FlashAttnFwdSm80INS1_25CollectiveMainloopFwdSm80ILi8ELi2ELb0EN4cute5tupleIJNS5_1CILi128EEENS7_ILi64EEENS7_ILi192EEEEEELi192ENS_10bfloat16_tEfNS_4arch4Sm80ELb0ELb1ELb0ELb1ELb1ELb0ELb1ELb0EEENS1_21CollectiveEpilogueFwdINS6_IJS8_SA_S9_EEENS6_IJNS7_ILi1EEESI_SI_EEESC_SE_Li256ELb1ELb1ELb0ELb0EEENS1_19SingleTileSchedulerILb1ELb0ELb1ELi128EEEEEEEEEvNT_6ParamsE:
        .type           _ZN7cutlass13device_kernelIN5flash19enable_sm80_to_sm89INS1_16FlashAttnFwdSm80INS1_25CollectiveMainloopFwdSm80ILi8ELi2ELb0EN4cute5tupleIJNS5_1CILi128EEENS7_ILi64EEENS7_ILi192EEEEEELi192ENS_10bfloat16_tEfNS_4arch4Sm80ELb0ELb1ELb0ELb1ELb1ELb0ELb1ELb0EEENS1_21CollectiveEpilogueFwdINS6_IJS8_SA_S9_EEENS6_IJNS7_ILi1EEESI_SI_EEESC_SE_Li256ELb1ELb1ELb0ELb0EEENS1_19SingleTileSchedulerILb1ELb0ELb1ELi128EEEEEEEEEvNT_6ParamsE,@function
        .size           _ZN7cutlass13device_kernelIN5flash19enable_sm80_to_sm89INS1_16FlashAttnFwdSm80INS1_25CollectiveMainloopFwdSm80ILi8ELi2ELb0EN4cute5tupleIJNS5_1CILi128EEENS7_ILi64EEENS7_ILi192EEEEEELi192ENS_10bfloat16_tEfNS_4arch4Sm80ELb0ELb1ELb0ELb1ELb1ELb0ELb1ELb0EEENS1_21CollectiveEpilogueFwdINS6_IJS8_SA_S9_EEENS6_IJNS7_ILi1EEESI_SI_EEESC_SE_Li256ELb1ELb1ELb0ELb0EEENS1_19SingleTileSchedulerILb1ELb0ELb1ELi128EEEEEEEEEvNT_6ParamsE,(.L_x_31 - _ZN7cutlass13device_kernelIN5flash19enable_sm80_to_sm89INS1_16FlashAttnFwdSm80INS1_25CollectiveMainloopFwdSm80ILi8ELi2ELb0EN4cute5tupleIJNS5_1CILi128EEENS7_ILi64EEENS7_ILi192EEEEEELi192ENS_10bfloat16_tEfNS_4arch4Sm80ELb0ELb1ELb0ELb1ELb1ELb0ELb1ELb0EEENS1_21CollectiveEpilogueFwdINS6_IJS8_SA_S9_EEENS6_IJNS7_ILi1EEESI_SI_EEESC_SE_Li256ELb1ELb1ELb0ELb0EEENS1_19SingleTileSchedulerILb1ELb0ELb1ELi128EEEEEEEEEvNT_6ParamsE)
        .other          _ZN7cutlass13device_kernelIN5flash19enable_sm80_to_sm89INS1_16FlashAttnFwdSm80INS1_25CollectiveMainloopFwdSm80ILi8ELi2ELb0EN4cute5tupleIJNS5_1CILi128EEENS7_ILi64EEENS7_ILi192EEEEEELi192ENS_10bfloat16_tEfNS_4arch4Sm80ELb0ELb1ELb0ELb1ELb1ELb0ELb1ELb0EEENS1_21CollectiveEpilogueFwdINS6_IJS8_SA_S9_EEENS6_IJNS7_ILi1EEESI_SI_EEESC_SE_Li256ELb1ELb1ELb0ELb0EEENS1_19SingleTileSchedulerILb1ELb0ELb1ELi128EEEEEEEEEvNT_6ParamsE,@"STO_CUDA_ENTRY STV_DEFAULT"
_ZN7cutlass13device_kernelIN5flash19enable_sm80_to_sm89INS1_16FlashAttnFwdSm80INS1_25CollectiveMainloopFwdSm80ILi8ELi2ELb0EN4cute5tupleIJNS5_1CILi128EEENS7_ILi64EEENS7_ILi192EEEEEELi192ENS_10bfloat16_tEfNS_4arch4Sm80ELb0ELb1ELb0ELb1ELb1ELb0ELb1ELb0EEENS1_21CollectiveEpilogueFwdINS6_IJS8_SA_S9_EEENS6_IJNS7_ILi1EEESI_SI_EEESC_SE_Li256ELb1ELb1ELb0ELb0EEENS1_19SingleTileSchedulerILb1ELb0ELb1ELi128EEEEEEEEEvNT_6ParamsE:
[----:B------:R-:W-:Y:S01]  /*0000*/  LDC R1, c[0x0][0x37c] ;  /* 0x0000df00ff017b82 */ /* 0x000fe20000000800 */
[----:B------:R-:W-:Y:S05]  /*0010*/  EXIT ;  /* 0x000000000000794d */ /* 0x000fea0003800000 */
.L_x_13:
        /* <DEDUP_REMOVED lines=14> */
.L_x_31:


//--------------------- .text._ZN7cutlass13device_kernelIN5flash19enable_sm80_to_sm89INS1_16FlashAttnFwdSm80INS1_25CollectiveMainloopFwdSm80ILi8ELi2ELb0EN4cute5tupleIJNS5_1CILi128EEENS7_ILi64EEENS7_ILi192EEEEEELi192ENS_10bfloat16_tEfNS_4arch4Sm80ELb0ELb1ELb0ELb1ELb1ELb1ELb1ELb0EEENS1_21CollectiveEpilogueFwdINS6_IJS8_SA_S9_EEENS6_IJNS7_ILi1EEESI_SI_EEESC_SE_Li256ELb1ELb1ELb0ELb0EEENS1_19SingleTileSchedulerILb1ELb0ELb1ELi128EEEEEEEEEvNT_6ParamsE --------------------------
	.section	.text._ZN7cutlass13device_kernelIN5flash19enable_sm80_to_sm89INS1_16FlashAttnFwdSm80INS1_25CollectiveMainloopFwdSm80ILi8ELi2ELb0EN4cute5tupleIJNS5_1CILi128EEENS7_ILi64EEENS7_ILi192EEEEEELi192ENS_10bfloat16_tEfNS_4arch4Sm80ELb0ELb1ELb0ELb1ELb1ELb1ELb1ELb0EEENS1_21CollectiveEpilogueFwdINS6_IJS8_SA_S9_EEENS6_IJNS7_ILi1EEESI_SI_EEESC_SE_Li256ELb1ELb1ELb0ELb0EEENS1_19SingleTileSchedulerILb1ELb0ELb1ELi128EEEEEEEEEvNT_6ParamsE,"ax",@progbits
	.align	128
.text._ZN7cutlass13device_kernelIN5flash19enable_sm80_to_sm89INS1_16FlashAttnFwdSm80INS1_25CollectiveMainloopFwdSm80ILi8ELi2ELb0EN4cute5tupleIJNS5_1CILi128EEENS7_ILi64EEENS7_ILi192EEEEEELi192ENS_10bfloat16_tEfNS_4arch4Sm80ELb0ELb1ELb0ELb1ELb1ELb1ELb1ELb0EEENS1_21CollectiveEpilogueFwdINS6_IJS8_SA_S9_EEENS6_IJNS7_ILi1EEESI_SI_EEESC_SE_Li256ELb1ELb1ELb0ELb0EEENS1_19SingleTileSchedulerILb1ELb0ELb1ELi128EEEEEEEEEvNT_6ParamsE:
        .type           _ZN7cutlass13device_kernelIN5flash19enable_sm80_to_sm89INS1_16FlashAttnFwdSm80INS1_25CollectiveMainloopFwdSm80ILi8ELi2ELb0EN4cute5tupleIJNS5_1CILi128EEENS7_ILi64EEENS7_ILi192EEEEEELi192ENS_10bfloat16_tEfNS_4arch4Sm80ELb0ELb1ELb0ELb1ELb1ELb1ELb1ELb0EEENS1_21CollectiveEpilogueFwdINS6_IJS8_SA_S9_EEENS6_IJNS7_ILi1EEESI_SI_EEESC_SE_Li256ELb1ELb1ELb0ELb0EEENS1_19SingleTileSchedulerILb1ELb0ELb1ELi128EEEEEEEEEvNT_6ParamsE,@function
        .size           _ZN7cutlass13device_kernelIN5flash19enable_sm80_to_sm89INS1_16FlashAttnFwdSm80INS1_25CollectiveMainloopFwdSm80ILi8ELi2ELb0EN4cute5tupleIJNS5_1CILi128EEENS7_ILi64EEENS7_ILi192EEEEEELi192ENS_10bfloat16_tEfNS_4arch4Sm80ELb0ELb1ELb0ELb1ELb1ELb1ELb1ELb0EEENS1_21CollectiveEpilogueFwdINS6_IJS8_SA_S9_EEENS6_IJNS7_ILi1EEESI_SI_EEESC_SE_Li256ELb1ELb1ELb0ELb0EEENS1_19SingleTileSchedulerILb1ELb0ELb1ELi128EEEEEEEEEvNT_6ParamsE,(.L_x_32 - _ZN7cutlass13device_kernelIN5flash19enable_sm80_to_sm89INS1_16FlashAttnFwdSm80INS1_25CollectiveMainloopFwdSm80ILi8ELi2ELb0EN4cute5tupleIJNS5_1CILi128EEENS7_ILi64EEENS7_ILi192EEEEEELi192ENS_10bfloat16_tEfNS_4arch4Sm80ELb0ELb1ELb0ELb1ELb1ELb1ELb1ELb0EEENS1_21CollectiveEpilogueFwdINS6_IJS8_SA_S9_EEENS6_IJNS7_ILi1EEESI_SI_EEESC_SE_Li256ELb1ELb1ELb0ELb0EEENS1_19SingleTileSchedulerILb1ELb0ELb1ELi128EEEEEEEEEvNT_6ParamsE)
        .other          _ZN7cutlass13device_kernelIN5flash19enable_sm80_to_sm89INS1_16FlashAttnFwdSm80INS1_25CollectiveMainloopFwdSm80ILi8ELi2ELb0EN4cute5tupleIJNS5_1CILi128EEENS7_ILi64EEENS7_ILi192EEEEEELi192ENS_10bfloat16_tEfNS_4arch4Sm80ELb0ELb1ELb0ELb1ELb1ELb1ELb1ELb0EEENS1_21CollectiveEpilogueFwdINS6_IJS8_SA_S9_EEENS6_IJNS7_ILi1EEESI_SI_EEESC_SE_Li256ELb1ELb1ELb0ELb0EEENS1_19SingleTileSchedulerILb1ELb0ELb1ELi128EEEEEEEEEvNT_6ParamsE,@"STO_CUDA_ENTRY STV_DEFAULT"
_ZN7cutlass13device_kernelIN5flash19enable_sm80_to_sm89INS1_16FlashAttnFwdSm80INS1_25CollectiveMainloopFwdSm80ILi8ELi2ELb0EN4cute5tupleIJNS5_1CILi128EEENS7_ILi64EEENS7_ILi192EEEEEELi192ENS_10bfloat16_tEfNS_4arch4Sm80ELb0ELb1ELb0ELb1ELb1ELb1ELb1ELb0EEENS1_21CollectiveEpilogueFwdINS6_IJS8_SA_S9_EEENS6_IJNS7_ILi1EEESI_SI_EEESC_SE_Li256ELb1ELb1ELb0ELb0EEENS1_19SingleTileSchedulerILb1ELb0ELb1ELi128EEEEEEEEEvNT_6ParamsE:
[----:B------:R-:W-:Y:S01]  /*0000*/  LDC R1, c[0x0][0x37c] ;  /* 0x0000df00ff017b82 */ /* 0x000fe20000000800 */
[----:B------:R-:W-:Y:S05]  /*0010*/  EXIT ;  /* 0x000000000000794d */ /* 0x000fea0003800000 */
.L_x_14:
        /* <DEDUP_REMOVED lines=14> */
.L_x_32:


//--------------------- .text._ZN7cutlass13device_kernelIN5flash19enable_sm80_to_sm89INS1_16FlashAttnFwdSm80INS1_25CollectiveMainloopFwdSm80ILi8ELi2ELb0EN4cute5tupleIJNS5_1CILi128EEENS7_ILi64EEENS7_ILi192EEEEEELi192ENS_10bfloat16_tEfNS_4arch4Sm80ELb1ELb0ELb0ELb0ELb1ELb0ELb1ELb0EEENS1_21CollectiveEpilogueFwdINS6_IJS8_SA_S9_EEENS6_IJNS7_ILi1EEESI_SI_EEESC_SE_Li256ELb0ELb1ELb0ELb0EEENS1_30DynamicPersistentTileSchedulerILi256ELi256ELb0ELb1ELb0EEEEEEEEEvNT_6ParamsE --------------------------
	.section	.text._ZN7cutlass13device_kernelIN5flash19enable_sm80_to_sm89INS1_16FlashAttnFwdSm80INS1_25CollectiveMainloopFwdSm80ILi8ELi2ELb0EN4cute5tupleIJNS5_1CILi128EEENS7_ILi64EEENS7_ILi192EEEEEELi192ENS_10bfloat16_tEfNS_4arch4Sm80ELb1ELb0ELb0ELb0ELb1ELb0ELb1ELb0EEENS1_21CollectiveEpilogueFwdINS6_IJS8_SA_S9_EEENS6_IJNS7_ILi1EEESI_SI_EEESC_SE_Li256ELb0ELb1ELb0ELb0EEENS1_30DynamicPersistentTileSchedulerILi256ELi256ELb0ELb1ELb0EEEEEEEEEvNT_6ParamsE,"ax",@progbits
	.align	128
.text._ZN7cutlass13device_kernelIN5flash19enable_sm80_to_sm89INS1_16FlashAttnFwdSm80INS1_25CollectiveMainloopFwdSm80ILi8ELi2ELb0EN4cute5tupleIJNS5_1CILi128EEENS7_ILi64EEENS7_ILi192EEEEEELi192ENS_10bfloat16_tEfNS_4arch4Sm80ELb1ELb0ELb0ELb0ELb1ELb0ELb1ELb0EEENS1_21CollectiveEpilogueFwdINS6_IJS8_SA_S9_EEENS6_IJNS7_ILi1EEESI_SI_EEESC_SE_Li256ELb0ELb1ELb0ELb0EEENS1_30DynamicPersistentTileSchedulerILi256ELi256ELb0ELb1ELb0EEEEEEEEEvNT_6ParamsE:
        .type           _ZN7cutlass13device_kernelIN5flash19enable_sm80_to_sm89INS1_16FlashAttnFwdSm80INS1_25CollectiveMainloopFwdSm80ILi8ELi2ELb0EN4cute5tupleIJNS5_1CILi128EEENS7_ILi64EEENS7_ILi192EEEEEELi192ENS_10bfloat16_tEfNS_4arch4Sm80ELb1ELb0ELb0ELb0ELb1ELb0ELb1ELb0EEENS1_21CollectiveEpilogueFwdINS6_IJS8_SA_S9_EEENS6_IJNS7_ILi1EEESI_SI_EEESC_SE_Li256ELb0ELb1ELb0ELb0EEENS1_30DynamicPersistentTileSchedulerILi256ELi256ELb0ELb1ELb0EEEEEEEEEvNT_6ParamsE,@function
        .size           _ZN7cutlass13device_kernelIN5flash19enable_sm80_to_sm89INS1_16FlashAttnFwdSm80INS1_25CollectiveMainloopFwdSm80ILi8ELi2ELb0EN4cute5tupleIJNS5_1CILi128EEENS7_ILi64EEENS7_ILi192EEEEEELi192ENS_10bfloat16_tEfNS_4arch4Sm80ELb1ELb0ELb0ELb0ELb1ELb0ELb1ELb0EEENS1_21CollectiveEpilogueFwdINS6_IJS8_SA_S9_EEENS6_IJNS7_ILi1EEESI_SI_EEESC_SE_Li256ELb0ELb1ELb0ELb0EEENS1_30DynamicPersistentTileSchedulerILi256ELi256ELb0ELb1ELb0EEEEEEEEEvNT_6ParamsE,(.L_x_33 - _ZN7cutlass13device_kernelIN5flash19enable_sm80_to_sm89INS1_16FlashAttnFwdSm80INS1_25CollectiveMainloopFwdSm80ILi8ELi2ELb0EN4cute5tupleIJNS5_1CILi128EEENS7_ILi64EEENS7_ILi192EEEEEELi192ENS_10bfloat16_tEfNS_4arch4Sm80ELb1ELb0ELb0ELb0ELb1ELb0ELb1ELb0EEENS1_21CollectiveEpilogueFwdINS6_IJS8_SA_S9_EEENS6_IJNS7_ILi1EEESI_SI_EEESC_SE_Li256ELb0ELb1ELb0ELb0EEENS1_30DynamicPersistentTileSchedulerILi256ELi256ELb0ELb1ELb0EEEEEEEEEvNT_6ParamsE)
        .other          _ZN7cutlass13device_kernelIN5flash19enable_sm80_to_sm89INS1_16FlashAttnFwdSm80INS1_25CollectiveMainloopFwdSm80ILi8ELi2ELb0EN4cute5tupleIJNS5_1CILi128EEENS7_ILi64EEENS7_ILi192EEEEEELi192ENS_10bfloat16_tEfNS_4arch4Sm80ELb1ELb0ELb0ELb0ELb1ELb0ELb1ELb0EEENS1_21CollectiveEpilogueFwdINS6_IJS8_SA_S9_EEENS6_IJNS7_ILi1EEESI_SI_EEESC_SE_Li256ELb0ELb1ELb0ELb0EEENS1_30DynamicPersistentTileSchedulerILi256ELi256ELb0ELb1ELb0EEEEEEEEEvNT_6ParamsE,@"STO_CUDA_ENTRY STV_DEFAULT"
_ZN7cutlass13device_kernelIN5flash19enable_sm80_to_sm89INS1_16FlashAttnFwdSm80INS1_25CollectiveMainloopFwdSm80ILi8ELi2ELb0EN4cute5tupleIJNS5_1CILi128EEENS7_ILi64EEENS7_ILi192EEEEEELi192ENS_10bfloat16_tEfNS_4arch4Sm80ELb1ELb0ELb0ELb0ELb1ELb0ELb1ELb0EEENS1_21CollectiveEpilogueFwdINS6_IJS8_SA_S9_EEENS6_IJNS7_ILi1EEESI_SI_EEESC_SE_Li256ELb0ELb1ELb0ELb0EEENS1_30DynamicPersistentTileSchedulerILi256ELi256ELb0ELb1ELb0EEEEEEEEEvNT_6ParamsE:
[----:B------:R-:W-:Y:S01]  /*0000*/  LDC R1, c[0x0][0x37c] ;  /* 0x0000df00ff017b82 */ /* 0x000fe20000000800 */
[----:B------:R-:W-:Y:S05]  /*0010*/  EXIT ;  /* 0x000000000000794d */ /* 0x000fea0003800000 */
.L_x_15:
        /* <DEDUP_REMOVED lines=14> */
.L_x_33:


//--------------------- .text._ZN7cutlass13device_kernelIN5flash19enable_sm80_to_sm89INS1_16FlashAttnFwdSm80INS1_25CollectiveMainloopFwdSm80ILi8ELi2ELb0EN4cute5tupleIJNS5_1CILi128EEENS7_ILi64EEENS7_ILi192EEEEEELi192ENS_10bfloat16_tEfNS_4arch4Sm80ELb1ELb0ELb0ELb1ELb1ELb0ELb1ELb0EEENS1_21CollectiveEpilogueFwdINS6_IJS8_SA_S9_EEENS6_IJNS7_ILi1EEESI_SI_EEESC_SE_Li256ELb1ELb1ELb0ELb0EEENS1_19SingleTileSchedulerILb1ELb0ELb1ELi128EEEEEEEEEvNT_6ParamsE --------------------------
	.section	.text._ZN7cutlass13device_kernelIN5flash19enable_sm80_to_sm89INS1_16FlashAttnFwdSm80INS1_25CollectiveMainloopFwdSm80ILi8ELi2ELb0EN4cute5tupleIJNS5_1CILi128EEENS7_ILi64EEENS7_ILi192EEEEEELi192ENS_10bfloat16_tEfNS_4arch4Sm80ELb1ELb0ELb0ELb1ELb1ELb0ELb1ELb0EEENS1_21CollectiveEpilogueFwdINS6_IJS8_SA_S9_EEENS6_IJNS7_ILi1EEESI_SI_EEESC_SE_Li256ELb1ELb1ELb0ELb0EEENS1_19SingleTileSchedulerILb1ELb0ELb1ELi128EEEEEEEEEvNT_6ParamsE,"ax",@progbits
	.align	128
.text._ZN7cutlass13device_kernelIN5flash19enable_sm80_to_sm89INS1_16FlashAttnFwdSm80INS1_25CollectiveMainloopFwdSm80ILi8ELi2ELb0EN4cute5tupleIJNS5_1CILi128EEENS7_ILi64EEENS7_ILi192EEEEEELi192ENS_10bfloat16_tEfNS_4arch4Sm80ELb1ELb0ELb0ELb1ELb1ELb0ELb1ELb0EEENS1_21CollectiveEpilogueFwdINS6_IJS8_SA_S9_EEENS6_IJNS7_ILi1EEESI_SI_EEESC_SE_Li256ELb1ELb1ELb0ELb0EEENS1_19SingleTileSchedulerILb1ELb0ELb1ELi128EEEEEEEEEvNT_6ParamsE:
        .type           _ZN7cutlass13device_kernelIN5flash19enable_sm80_to_sm89INS1_16FlashAttnFwdSm80INS1_25CollectiveMainloopFwdSm80ILi8ELi2ELb0EN4cute5tupleIJNS5_1CILi128EEENS7_ILi64EEENS7_ILi192EEEEEELi192ENS_10bfloat16_tEfNS_4arch4Sm80ELb1ELb0ELb0ELb1ELb1ELb0ELb1ELb0EEENS1_21CollectiveEpilogueFwdINS6_IJS8_SA_S9_EEENS6_IJNS7_ILi1EEESI_SI_EEESC_SE_Li256ELb1ELb1ELb0ELb0EEENS1_19SingleTileSchedulerILb1ELb0ELb1ELi128EEEEEEEEEvNT_6ParamsE,@function
        .size           _ZN7cutlass13device_kernelIN5flash19enable_sm80_to_sm89INS1_16FlashAttnFwdSm80INS1_25CollectiveMainloopFwdSm80ILi8ELi2ELb0EN4cute5tupleIJNS5_1CILi128EEENS7_ILi64EEENS7_ILi192EEEEEELi192ENS_10bfloat16_tEfNS_4arch4Sm80ELb1ELb0ELb0ELb1ELb1ELb0ELb1ELb0EEENS1_21CollectiveEpilogueFwdINS6_IJS8_SA_S9_EEENS6_IJNS7_ILi1EEESI_SI_EEESC_SE_Li256ELb1ELb1ELb0ELb0EEENS1_19SingleTileSchedulerILb1ELb0ELb1ELi128EEEEEEEEEvNT_6ParamsE,(.L_x_34 - _ZN7cutlass13device_kernelIN5flash19enable_sm80_to_sm89INS1_16FlashAttnFwdSm80INS1_25CollectiveMainloopFwdSm80ILi8ELi2ELb0EN4cute5tupleIJNS5_1CILi128EEENS7_ILi64EEENS7_ILi192EEEEEELi192ENS_10bfloat16_tEfNS_4arch4Sm80ELb1ELb0ELb0ELb1ELb1ELb0ELb1ELb0EEENS1_21CollectiveEpilogueFwdINS6_IJS8_SA_S9_EEENS6_IJNS7_ILi1EEESI_SI_EEESC_SE_Li256ELb1ELb1ELb0ELb0EEENS1_19SingleTileSchedulerILb1ELb0ELb1ELi128EEEEEEEEEvNT_6ParamsE)
        .other          _ZN7cutlass13device_kernelIN5flash19enable_sm80_to_sm89INS1_16FlashAttnFwdSm80INS1_25CollectiveMainloopFwdSm80ILi8ELi2ELb0EN4cute5tupleIJNS5_1CILi128EEENS7_ILi64EEENS7_ILi192EEEEEELi192ENS_10bfloat16_tEfNS_4arch4Sm80ELb1ELb0ELb0ELb1ELb1ELb0ELb1ELb0EEENS1_21CollectiveEpilogueFwdINS6_IJS8_SA_S9_EEENS6_IJNS7_ILi1EEESI_SI_EEESC_SE_Li256ELb1ELb1ELb0ELb0EEENS1_19SingleTileSchedulerILb1ELb0ELb1ELi128EEEEEEEEEvNT_6ParamsE,@"STO_CUDA_ENTRY STV_DEFAULT"
_ZN7cutlass13device_kernelIN5flash19enable_sm80_to_sm89INS1_16FlashAttnFwdSm80INS1_25CollectiveMainloopFwdSm80ILi8ELi2ELb0EN4cute5tupleIJNS5_1CILi128EEENS7_ILi64EEENS7_ILi192EEEEEELi192ENS_10bfloat16_tEfNS_4arch4Sm80ELb1ELb0ELb0ELb1ELb1ELb0ELb1ELb0EEENS1_21CollectiveEpilogueFwdINS6_IJS8_SA_S9_EEENS6_IJNS7_ILi1EEESI_SI_EEESC_SE_Li256ELb1ELb1ELb0ELb0EEENS1_19SingleTileSchedulerILb1ELb0ELb1ELi128EEEEEEEEEvNT_6ParamsE:
[----:B------:R-:W-:Y:S01]  /*0000*/  LDC R1, c[0x0][0x37c] ;  /* 0x0000df00ff017b82 */ /* 0x000fe20000000800 */
[----:B------:R-:W-:Y:S05]  /*0010*/  EXIT ;  /* 0x000000000000794d */ /* 0x000fea0003800000 */
.L_x_16:
        /* <DEDUP_REMOVED lines=14> */
.L_x_34:


//--------------------- .text._ZN7cutlass13device_kernelIN5flash19enable_sm80_to_sm89INS1_16FlashAttnFwdSm80INS1_25CollectiveMainloopFwdSm80ILi8ELi2ELb0EN4cute5tupleIJNS5_1CILi128EEENS7_ILi64EEENS7_ILi192EEEEEELi192ENS_10bfloat16_tEfNS_4arch4Sm80ELb1ELb0ELb0ELb1ELb1ELb1ELb1ELb0EEENS1_21CollectiveEpilogueFwdINS6_IJS8_SA_S9_EEENS6_IJNS7_ILi1EEESI_SI_EEESC_SE_Li256ELb1ELb1ELb0ELb0EEENS1_19SingleTileSchedulerILb1ELb0ELb1ELi128EEEEEEEEEvNT_6ParamsE --------------------------
	.section	.text._ZN7cutlass13device_kernelIN5flash19enable_sm80_to_sm89INS1_16FlashAttnFwdSm80INS1_25CollectiveMainloopFwdSm80ILi8ELi2ELb0EN4cute5tupleIJNS5_1CILi128EEENS7_ILi64EEENS7_ILi192EEEEEELi192ENS_10bfloat16_tEfNS_4arch4Sm80ELb1ELb0ELb0ELb1ELb1ELb1ELb1ELb0EEENS1_21CollectiveEpilogueFwdINS6_IJS8_SA_S9_EEENS6_IJNS7_ILi1EEESI_SI_EEESC_SE_Li256ELb1ELb1ELb0ELb0EEENS1_19SingleTileSchedulerILb1ELb0ELb1ELi128EEEEEEEEEvNT_6ParamsE,"ax",@progbits
	.align	128
.text._ZN7cutlass13device_kernelIN5flash19enable_sm80_to_sm89INS1_16FlashAttnFwdSm80INS1_25CollectiveMainloopFwdSm80ILi8ELi2ELb0EN4cute5tupleIJNS5_1CILi128EEENS7_ILi64EEENS7_ILi192EEEEEELi192ENS_10bfloat16_tEfNS_4arch4Sm80ELb1ELb0ELb0ELb1ELb1ELb1ELb1ELb0EEENS1_21CollectiveEpilogueFwdINS6_IJS8_SA_S9_EEENS6_IJNS7_ILi1EEESI_SI_EEESC_SE_Li256ELb1ELb1ELb0ELb0EEENS1_19SingleTileSchedulerILb1ELb0ELb1ELi128EEEEEEEEEvNT_6ParamsE:
        .type           _ZN7cutlass13device_kernelIN5flash19enable_sm80_to_sm89INS1_16FlashAttnFwdSm80INS1_25CollectiveMainloopFwdSm80ILi8ELi2ELb0EN4cute5tupleIJNS5_1CILi128EEENS7_ILi64EEENS7_ILi192EEEEEELi192ENS_10bfloat16_tEfNS_4arch4Sm80ELb1ELb0ELb0ELb1ELb1ELb1ELb1ELb0EEENS1_21CollectiveEpilogueFwdINS6_IJS8_SA_S9_EEENS6_IJNS7_ILi1EEESI_SI_EEESC_SE_Li256ELb1ELb1ELb0ELb0EEENS1_19SingleTileSchedulerILb1ELb0ELb1ELi128EEEEEEEEEvNT_6ParamsE,@function
        .size           _ZN7cutlass13device_kernelIN5flash19enable_sm80_to_sm89INS1_16FlashAttnFwdSm80INS1_25CollectiveMainloopFwdSm80ILi8ELi2ELb0EN4cute5tupleIJNS5_1CILi128EEENS7_ILi64EEENS7_ILi192EEEEEELi192ENS_10bfloat16_tEfNS_4arch4Sm80ELb1ELb0ELb0ELb1ELb1ELb1ELb1ELb0EEENS1_21CollectiveEpilogueFwdINS6_IJS8_SA_S9_EEENS6_IJNS7_ILi1EEESI_SI_EEESC_SE_Li256ELb1ELb1ELb0ELb0EEENS1_19SingleTileSchedulerILb1ELb0ELb1ELi128EEEEEEEEEvNT_6ParamsE,(.L_x_35 - _ZN7cutlass13device_kernelIN5flash19enable_sm80_to_sm89INS1_16FlashAttnFwdSm80INS1_25CollectiveMainloopFwdSm80ILi8ELi2ELb0EN4cute5tupleIJNS5_1CILi128EEENS7_ILi64EEENS7_ILi192EEEEEELi192ENS_10bfloat16_tEfNS_4arch4Sm80ELb1ELb0ELb0ELb1ELb1ELb1ELb1ELb0EEENS1_21CollectiveEpilogueFwdINS6_IJS8_SA_S9_EEENS6_IJNS7_ILi1EEESI_SI_EEESC_SE_Li256ELb1ELb1ELb0ELb0EEENS1_19SingleTileSchedulerILb1ELb0ELb1ELi128EEEEEEEEEvNT_6ParamsE)
        .other          _ZN7cutlass13device_kernelIN5flash19enable_sm80_to_sm89INS1_16FlashAttnFwdSm80INS1_25CollectiveMainloopFwdSm80ILi8ELi2ELb0EN4cute5tupleIJNS5_1CILi128EEENS7_ILi64EEENS7_ILi192EEEEEELi192ENS_10bfloat16_tEfNS_4arch4Sm80ELb1ELb0ELb0ELb1ELb1ELb1ELb1ELb0EEENS1_21CollectiveEpilogueFwdINS6_IJS8_SA_S9_EEENS6_IJNS7_ILi1EEESI_SI_EEESC_SE_Li256ELb1ELb1ELb0ELb0EEENS1_19SingleTileSchedulerILb1ELb0ELb1ELi128EEEEEEEEEvNT_6ParamsE,@"STO_CUDA_ENTRY STV_DEFAULT"
_ZN7cutlass13device_kernelIN5flash19enable_sm80_to_sm89INS1_16FlashAttnFwdSm80INS1_25CollectiveMainloopFwdSm80ILi8ELi2ELb0EN4cute5tupleIJNS5_1CILi128EEENS7_ILi64EEENS7_ILi192EEEEEELi192ENS_10bfloat16_tEfNS_4arch4Sm80ELb1ELb0ELb0ELb1ELb1ELb1ELb1ELb0EEENS1_21CollectiveEpilogueFwdINS6_IJS8_SA_S9_EEENS6_IJNS7_ILi1EEESI_SI_EEESC_SE_Li256ELb1ELb1ELb0ELb0EEENS1_19SingleTileSchedulerILb1ELb0ELb1ELi128EEEEEEEEEvNT_6ParamsE:
[----:B------:R-:W-:Y:S01]  /*0000*/  LDC R1, c[0x0][0x37c] ;  /* 0x0000df00ff017b82 */ /* 0x000fe20000000800 */
[----:B------:R-:W-:Y:S05]  /*0010*/  EXIT ;  /* 0x000000000000794d */ /* 0x000fea0003800000 */
.L_x_17:
        /* <DEDUP_REMOVED lines=14> */
.L_x_35:


//--------------------- .nv.shared.reserved.0     --------------------------
	.section	.nv.shared.reserved.0,"aw",@nobits
	.weak		__nv_reservedSMEM_offset_0_alias
	.size		__nv_reservedSMEM_offset_0_alias, 0, 64
	.other		__nv_reservedSMEM_offset_0_alias,@"STO_CUDA_RESERVED_SHARED STV_DEFAULT"
__nv_reservedSMEM_offset_0_alias:
	.zero		0
	.zero		64


//--------------------- .nv.global                --------------------------
	.section	.nv.global,"aw",@nobits
.nv.global:
	.type		_ZN72_INTERNAL_ba7efca6_36_flash_fwd_hdim192_bf16_paged_sm80_cu_ceb34e2a_32594cute1_E,@object
	.size		_ZN72_INTERNAL_ba7efca6_36_flash_fwd_hdim192_bf16_paged_sm80_cu_ceb34e2a_32594cute1_E,(_ZN72_INTERNAL_ba7efca6_36_flash_fwd_hdim192_bf16_paged_sm80_cu_ceb34e2a_32594cuda3std3__45__cpo6cbeginE - _ZN72_INTERNAL_ba7efca6_36_flash_fwd_hdim192_bf16_paged_sm80_cu_ceb34e2a_32594cute1_E)
_ZN72_INTERNAL_ba7efca6_36_flash_fwd_hdim192_bf16_paged_sm80_cu_ceb34e2a_32594cute1_E:
	.zero		1
	.type		_ZN72_INTERNAL_ba7efca6_36_flash_fwd_hdim192_bf16_paged_sm80_cu_ceb34e2a_32594cuda3std3__45__cpo6cbeginE,@object
	.size		_ZN72_INTERNAL_ba7efca6_36_flash_fwd_hdim192_bf16_paged_sm80_cu_ceb34e2a_32594cuda3std3__45__cpo6cbeginE,(_ZN72_INTERNAL_ba7efca6_36_flash_fwd_hdim192_bf16_paged_sm80_cu_ceb34e2a_32594cuda3std3__48in_placeE - _ZN72_INTERNAL_ba7efca6_36_flash_fwd_hdim192_bf16_paged_sm80_cu_ceb34e2a_32594cuda3std3__45__cpo6cbeginE)
_ZN72_INTERNAL_ba7efca6_36_flash_fwd_hdim192_bf16_paged_sm80_cu_ceb34e2a_32594cuda3std3__45__cpo6cbeginE:
	.zero		1
	.type		_ZN72_INTERNAL_ba7efca6_36_flash_fwd_hdim192_bf16_paged_sm80_cu_ceb34e2a_32594cuda3std3__48in_placeE,@object
	.size		_ZN72_INTERNAL_ba7efca6_36_flash_fwd_hdim192_bf16_paged_sm80_cu_ceb34e2a_32594cuda3std3__48in_placeE,(_ZN72_INTERNAL_ba7efca6_36_flash_fwd_hdim192_bf16_paged_sm80_cu_ceb34e2a_32594cuda3std6ranges3__45__cpo9iter_moveE - _ZN72_INTERNAL_ba7efca6_36_flash_fwd_hdim192_bf16_paged_sm80_cu_ceb34e2a_32594cuda3std3__48in_placeE)
_ZN72_INTERNAL_ba7efca6_36_flash_fwd_hdim192_bf16_paged_sm80_cu_ceb34e2a_32594cuda3std3__48in_placeE:
	.zero		1
	.type		_ZN72_INTERNAL_ba7efca6_36_flash_fwd_hdim192_bf16_paged_sm80_cu_ceb34e2a_32594cuda3std6ranges3__45__cpo9iter_moveE,@object
	.size		_ZN72_INTERNAL_ba7efca6_36_flash_fwd_hdim192_bf16_paged_sm80_cu_ceb34e2a_32594cuda3std6ranges3__45__cpo9iter_moveE,(_ZN72_INTERNAL_ba7efca6_36_flash_fwd_hdim192_bf16_paged_sm80_cu_ceb34e2a_32594cuda3std3__45__cpo5beginE - _ZN72_INTERNAL_ba7efca6_36_flash_fwd_hdim192_bf16_paged_sm80_cu_ceb34e2a_32594cuda3std6ranges3__45__cpo9iter_moveE)
_ZN72_INTERNAL_ba7efca6_36_flash_fwd_hdim192_bf16_paged_sm80_cu_ceb34e2a_32594cuda3std6ranges3__45__cpo9iter_moveE:
	.zero		1
	.type		_ZN72_INTERNAL_ba7efca6_36_flash_fwd_hdim192_bf16_paged_sm80_cu_ceb34e2a_32594cuda3std3__45__cpo5beginE,@object
	.size		_ZN72_INTERNAL_ba7efca6_36_flash_fwd_hdim192_bf16_paged_sm80_cu_ceb34e2a_32594cuda3std3__45__cpo5beginE,(_ZN72_INTERNAL_ba7efca6_36_flash_fwd_hdim192_bf16_paged_sm80_cu_ceb34e2a_32594cuda3std3__474_GLOBAL__N__ba7efca6_36_flash_fwd_hdim192_bf16_paged_sm80_cu_ceb34e2a_32596ignoreE - _ZN72_INTERNAL_ba7efca6_36_flash_fwd_hdim192_bf16_paged_sm80_cu_ceb34e2a_32594cuda3std3__45__cpo5beginE)
_ZN72_INTERNAL_ba7efca6_36_flash_fwd_hdim192_bf16_paged_sm80_cu_ceb34e2a_32594cuda3std3__45__cpo5beginE:
	.zero		1
	.type		_ZN72_INTERNAL_ba7efca6_36_flash_fwd_hdim192_bf16_paged_sm80_cu_ceb34e2a_32594cuda3std3__474_GLOBAL__N__ba7efca6_36_flash_fwd_hdim192_bf16_paged_sm80_cu_ceb34e2a_32596ignoreE,@object
	.size		_ZN72_INTERNAL_ba7efca6_36_flash_fwd_hdim192_bf16_paged_sm80_cu_ceb34e2a_32594cuda3std3__474_GLOBAL__N__ba7efca6_36_flash_fwd_hdim192_bf16_paged_sm80_cu_ceb34e2a_32596ignoreE,(_ZN72_INTERNAL_ba7efca6_36_flash_fwd_hdim192_bf16_paged_sm80_cu_ceb34e2a_32594cute7productE - _ZN72_INTERNAL_ba7efca6_36_flash_fwd_hdim192_bf16_paged_sm80_cu_ceb34e2a_32594cuda3std3__474_GLOBAL__N__ba7efca6_36_flash_fwd_hdim192_bf16_paged_sm80_cu_ceb34e2a_32596ignoreE)
_ZN72_INTERNAL_ba7efca6_36_flash_fwd_hdim192_bf16_paged_sm80_cu_ceb34e2a_32594cuda3std3__474_GLOBAL__N__ba7efca6_36_flash_fwd_hdim192_bf16_paged_sm80_cu_ceb34e2a_32596ignoreE:
	.zero		1
	.type		_ZN72_INTERNAL_ba7efca6_36_flash_fwd_hdim192_bf16_paged_sm80_cu_ceb34e2a_32594cute7productE,@object
	.size		_ZN72_INTERNAL_ba7efca6_36_flash_fwd_hdim192_bf16_paged_sm80_cu_ceb34e2a_32594cute7productE,(_ZN72_INTERNAL_ba7efca6_36_flash_fwd_hdim192_bf16_paged_sm80_cu_ceb34e2a_32594cuda3std3__45__cpo3endE - _ZN72_INTERNAL_ba7efca6_36_flash_fwd_hdim192_bf16_paged_sm80_cu_ceb34e2a_32594cute7productE)
_ZN72_INTERNAL_ba7efca6_36_flash_fwd_hdim192_bf16_paged_sm80_cu_ceb34e2a_32594cute7productE:
	.zero		1
	.type		_ZN72_INTERNAL_ba7efca6_36_flash_fwd_hdim192_bf16_paged_sm80_cu_ceb34e2a_32594cuda3std3__45__cpo3endE,@object
	.size		_ZN72_INTERNAL_ba7efca6_36_flash_fwd_hdim192_bf16_paged_sm80_cu_ceb34e2a_32594cuda3std3__45__cpo3endE,(_ZN72_INTERNAL_ba7efca6_36_flash_fwd_hdim192_bf16_paged_sm80_cu_ceb34e2a_32594cuda3std3__419piecewise_constructE - _ZN72_INTERNAL_ba7efca6_36_flash_fwd_hdim192_bf16_paged_sm80_cu_ceb34e2a_32594cuda3std3__45__cpo3endE)
_ZN72_INTERNAL_ba7efca6_36_flash_fwd_hdim192_bf16_paged_sm80_cu_ceb34e2a_32594cuda3std3__45__cpo3endE:
	.zero		1
	.type		_ZN72_INTERNAL_ba7efca6_36_flash_fwd_hdim192_bf16_paged_sm80_cu_ceb34e2a_32594cuda3std3__419piecewise_constructE,@object
	.size		_ZN72_INTERNAL_ba7efca6_36_flash_fwd_hdim192_bf16_paged_sm80_cu_ceb34e2a_32594cuda3std3__419piecewise_constructE,(_ZN72_INTERNAL_ba7efca6_36_flash_fwd_hdim192_bf16_paged_sm80_cu_ceb34e2a_32594cuda3std3__45__cpo4cendE - _ZN72_INTERNAL_ba7efca6_36_flash_fwd_hdim192_bf16_paged_sm80_cu_ceb34e2a_32594cuda3std3__419piecewise_constructE)
_ZN72_INTERNAL_ba7efca6_36_flash_fwd_hdim192_bf16_paged_sm80_cu_ceb34e2a_32594cuda3std3__419piecewise_constructE:
	.zero		1
	.type		_ZN72_INTERNAL_ba7efca6_36_flash_fwd_hdim192_bf16_paged_sm80_cu_ceb34e2a_32594cuda3std3__45__cpo4cendE,@object
	.size		_ZN72_INTERNAL_ba7efca6_36_flash_fwd_hdim192_bf16_paged_sm80_cu_ceb34e2a_32594cuda3std3__45__cpo4cendE,(_ZN72_INTERNAL_ba7efca6_36_flash_fwd_hdim192_bf16_paged_sm80_cu_ceb34e2a_32594cuda3std6ranges3__45__cpo4swapE - _ZN72_INTERNAL_ba7efca6_36_flash_fwd_hdim192_bf16_paged_sm80_cu_ceb34e2a_32594cuda3std3__45__cpo4cendE)
_ZN72_INTERNAL_ba7efca6_36_flash_fwd_hdim192_bf16_paged_sm80_cu_ceb34e2a_32594cuda3std3__45__cpo4cendE:
	.zero		1
	.type		_ZN72_INTERNAL_ba7efca6_36_flash_fwd_hdim192_bf16_paged_sm80_cu_ceb34e2a_32594cuda3std6ranges3__45__cpo4swapE,@object
	.size		_ZN72_INTERNAL_ba7efca6_36_flash_fwd_hdim192_bf16_paged_sm80_cu_ceb34e2a_32594cuda3std6ranges3__45__cpo4swapE,(.L_7 - _ZN72_INTERNAL_ba7efca6_36_flash_fwd_hdim192_bf16_paged_sm80_cu_ceb34e2a_32594cuda3std6ranges3__45__cpo4swapE)
_ZN72_INTERNAL_ba7efca6_36_flash_fwd_hdim192_bf16_paged_sm80_cu_ceb34e2a_32594cuda3std6ranges3__45__cpo4swapE:
	.zero		1
.L_7:


//--------------------- .nv.constant0._ZN7cutlass13device_kernelIN5flash19enable_sm80_to_sm89INS1_16FlashAttnFwdSm80INS1_25CollectiveMainloopFwdSm80ILi8ELi1ELb0EN4cute5tupleIJNS5_1CILi128EEENS7_ILi64EEENS7_ILi192EEEEEELi192ENS_10bfloat16_tEfNS_4arch4Sm80ELb0ELb0ELb0ELb0ELb1ELb0ELb1ELb0EEENS1_21CollectiveEpilogueFwdINS6_IJS8_SA_S9_EEENS6_IJNS7_ILi1EEESI_SI_EEESC_SE_Li256ELb0ELb1ELb0ELb0EEENS1_19SingleTileSchedulerILb0ELb0ELb1ELi128EEEEEEEEEvNT_6ParamsE --------------------------
	.section	.nv.constant0._ZN7cutlass13device_kernelIN5flash19enable_sm80_to_sm89INS1_16FlashAttnFwdSm80INS1_25CollectiveMainloopFwdSm80ILi8ELi1ELb0EN4cute5tupleIJNS5_1CILi128EEENS7_ILi64EEENS7_ILi192EEEEEELi192ENS_10bfloat16_tEfNS_4arch4Sm80ELb0ELb0ELb0ELb0ELb1ELb0ELb1ELb0EEENS1_21CollectiveEpilogueFwdINS6_IJS8_SA_S9_EEENS6_IJNS7_ILi1EEESI_SI_EEESC_SE_Li256ELb0ELb1ELb0ELb0EEENS1_19SingleTileSchedulerILb0ELb0ELb1ELi128EEEEEEEEEvNT_6ParamsE,"a",@progbits
	.sectionflags	@""
	.align	4
.nv.constant0._ZN7cutlass13device_kernelIN5flash19enable_sm80_to_sm89INS1_16FlashAttnFwdSm80INS1_25CollectiveMainloopFwdSm80ILi8ELi1ELb0EN4cute5tupleIJNS5_1CILi128EEENS7_ILi64EEENS7_ILi192EEEEEELi192ENS_10bfloat16_tEfNS_4arch4Sm80ELb0ELb0ELb0ELb0ELb1ELb0ELb1ELb0EEENS1_21CollectiveEpilogueFwdINS6_IJS8_SA_S9_EEENS6_IJNS7_ILi1EEESI_SI_EEESC_SE_Li256ELb0ELb1ELb0ELb0EEENS1_19SingleTileSchedulerILb0ELb0ELb1ELi128EEEEEEEEEvNT_6ParamsE:
	.zero		1944


//--------------------- .nv.constant0._ZN7cutlass13device_kernelIN5flash19enable_sm80_to_sm89INS1_16FlashAttnFwdSm80INS1_25CollectiveMainloopFwdSm80ILi8ELi1ELb0EN4cute5tupleIJNS5_1CILi128EEENS7_ILi64EEENS7_ILi192EEEEEELi192ENS_10bfloat16_tEfNS_4arch4Sm80ELb0ELb0ELb0ELb1ELb1ELb0ELb1ELb0EEENS1_21CollectiveEpilogueFwdINS6_IJS8_SA_S9_EEENS6_IJNS7_ILi1EEESI_SI_EEESC_SE_Li256ELb1ELb1ELb0ELb0EEENS1_19SingleTileSchedulerILb1ELb0ELb1ELi128EEEEEEEEEvNT_6ParamsE --------------------------
	.section	.nv.constant0._ZN7cutlass13device_kernelIN5flash19enable_sm80_to_sm89INS1_16FlashAttnFwdSm80INS1_25CollectiveMainloopFwdSm80ILi8ELi1ELb0EN4cute5tupleIJNS5_1CILi128EEENS7_ILi64EEENS7_ILi192EEEEEELi192ENS_10bfloat16_tEfNS_4arch4Sm80ELb0ELb0ELb0ELb1ELb1ELb0ELb1ELb0EEENS1_21CollectiveEpilogueFwdINS6_IJS8_SA_S9_EEENS6_IJNS7_ILi1EEESI_SI_EEESC_SE_Li256ELb1ELb1ELb0ELb0EEENS1_19SingleTileSchedulerILb1ELb0ELb1ELi128EEEEEEEEEvNT_6ParamsE,"a",@progbits
	.sectionflags	@""
	.align	4
.nv.constant0._ZN7cutlass13device_kernelIN5flash19enable_sm80_to_sm89INS1_16FlashAttnFwdSm80INS1_25CollectiveMainloopFwdSm80ILi8ELi1ELb0EN4cute5tupleIJNS5_1CILi128EEENS7_ILi64EEENS7_ILi192EEEEEELi192ENS_10bfloat16_tEfNS_4arch4Sm80ELb0ELb0ELb0ELb1ELb1ELb0ELb1ELb0EEENS1_21CollectiveEpilogueFwdINS6_IJS8_SA_S9_EEENS6_IJNS7_ILi1EEESI_SI_EEESC_SE_Li256ELb1ELb1ELb0ELb0EEENS1_19SingleTileSchedulerILb1ELb0ELb1ELi128EEEEEEEEEvNT_6ParamsE:
	.zero		1944


//--------------------- .nv.constant0._ZN7cutlass13device_kernelIN5flash19enable_sm80_to_sm89INS1_16FlashAttnFwdSm80INS1_25CollectiveMainloopFwdSm80ILi8ELi1ELb0EN4cute5tupleIJNS5_1CILi128EEENS7_ILi64EEENS7_ILi192EEEEEELi192ENS_10bfloat16_tEfNS_4arch4Sm80ELb0ELb0ELb0ELb1ELb1ELb1ELb1ELb0EEENS1_21CollectiveEpilogueFwdINS6_IJS8_SA_S9_EEENS6_IJNS7_ILi1EEESI_SI_EEESC_SE_Li256ELb1ELb1ELb0ELb0EEENS1_19SingleTileSchedulerILb1ELb0ELb1ELi128EEEEEEEEEvNT_6ParamsE --------------------------
	.section	.nv.constant0._ZN7cutlass13device_kernelIN5flash19enable_sm80_to_sm89INS1_16FlashAttnFwdSm80INS1_25CollectiveMainloopFwdSm80ILi8ELi1ELb0EN4cute5tupleIJNS5_1CILi128EEENS7_ILi64EEENS7_ILi192EEEEEELi192ENS_10bfloat16_tEfNS_4arch4Sm80ELb0ELb0ELb0ELb1ELb1ELb1ELb1ELb0EEENS1_21CollectiveEpilogueFwdINS6_IJS8_SA_S9_EEENS6_IJNS7_ILi1EEESI_SI_EEESC_SE_Li256ELb1ELb1ELb0ELb0EEENS1_19SingleTileSchedulerILb1ELb0ELb1ELi128EEEEEEEEEvNT_6ParamsE,"a",@progbits
	.sectionflags	@""
	.align	4
.nv.constant0._ZN7cutlass13device_kernelIN5flash19enable_sm80_to_sm89INS1_16FlashAttnFwdSm80INS1_25CollectiveMainloopFwdSm80ILi8ELi1ELb0EN4cute5tupleIJNS5_1CILi128EEENS7_ILi64EEENS7_ILi192EEEEEELi192ENS_10bfloat16_tEfNS_4arch4Sm80ELb0ELb0ELb0ELb1ELb1ELb1ELb1ELb0EEENS1_21CollectiveEpilogueFwdINS6_IJS8_SA_S9_EEENS6_IJNS7_ILi1EEESI_SI_EEESC_SE_Li256ELb1ELb1ELb0ELb0EEENS1_19SingleTileSchedulerILb1ELb0ELb1ELi128EEEEEEEEEvNT_6ParamsE:
	.zero		1944


//--------------------- .nv.constant0._ZN7cutlass13device_kernelIN5flash19enable_sm80_to_sm89INS1_16FlashAttnFwdSm80INS1_25CollectiveMainloopFwdSm80ILi8ELi1ELb0EN4cute5tupleIJNS5_1CILi128EEENS7_ILi64EEENS7_ILi192EEEEEELi192ENS_10bfloat16_tEfNS_4arch4Sm80ELb0ELb1ELb0ELb0ELb1ELb0ELb1ELb0EEENS1_21CollectiveEpilogueFwdINS6_IJS8_SA_S9_EEENS6_IJNS7_ILi1EEESI_SI_EEESC_SE_Li256ELb0ELb1ELb0ELb0EEENS1_19SingleTileSchedulerILb0ELb0ELb1ELi128EEEEEEEEEvNT_6ParamsE --------------------------
	.section	.nv.constant0._ZN7cutlass13device_kernelIN5flash19enable_sm80_to_sm89INS1_16FlashAttnFwdSm80INS1_25CollectiveMainloopFwdSm80ILi8ELi1ELb0EN4cute5tupleIJNS5_1CILi128EEENS7_ILi64EEENS7_ILi192EEEEEELi192ENS_10bfloat16_tEfNS_4arch4Sm80ELb0ELb1ELb0ELb0ELb1ELb0ELb1ELb0EEENS1_21CollectiveEpilogueFwdINS6_IJS8_SA_S9_EEENS6_IJNS7_ILi1EEESI_SI_EEESC_SE_Li256ELb0ELb1ELb0ELb0EEENS1_19SingleTileSchedulerILb0ELb0ELb1ELi128EEEEEEEEEvNT_6ParamsE,"a",@progbits
	.sectionflags	@""
	.align	4
.nv.constant0._ZN7cutlass13device_kernelIN5flash19enable_sm80_to_sm89INS1_16FlashAttnFwdSm80INS1_25CollectiveMainloopFwdSm80ILi8ELi1ELb0EN4cute5tupleIJNS5_1CILi128EEENS7_ILi64EEENS7_ILi192EEEEEELi192ENS_10bfloat16_tEfNS_4arch4Sm80ELb0ELb1ELb0ELb0ELb1ELb0ELb1ELb0EEENS1_21CollectiveEpilogueFwdINS6_IJS8_SA_S9_EEENS6_IJNS7_ILi1EEESI_SI_EEESC_SE_Li256ELb0ELb1ELb0ELb0EEENS1_19SingleTileSchedulerILb0ELb0ELb1ELi128EEEEEEEEEvNT_6ParamsE:
	.zero		1944


//--------------------- .nv.constant0._ZN7cutlass13device_kernelIN5flash19enable_sm80_to_sm89INS1_16FlashAttnFwdSm80INS1_25CollectiveMainloopFwdSm80ILi8ELi1ELb0EN4cute5tupleIJNS5_1CILi128EEENS7_ILi64EEENS7_ILi192EEEEEELi192ENS_10bfloat16_tEfNS_4arch4Sm80ELb0ELb1ELb0ELb1ELb1ELb0ELb1ELb0EEENS1_21CollectiveEpilogueFwdINS6_IJS8_SA_S9_EEENS6_IJNS7_ILi1EEESI_SI_EEESC_SE_Li256ELb1ELb1ELb0ELb0EEENS1_19SingleTileSchedulerILb1ELb0ELb1ELi128EEEEEEEEEvNT_6ParamsE --------------------------
	.section	.nv.constant0._ZN7cutlass13device_kernelIN5flash19enable_sm80_to_sm89INS1_16FlashAttnFwdSm80INS1_25CollectiveMainloopFwdSm80ILi8ELi1ELb0EN4cute5tupleIJNS5_1CILi128EEENS7_ILi64EEENS7_ILi192EEEEEELi192ENS_10bfloat16_tEfNS_4arch4Sm80ELb0ELb1ELb0ELb1ELb1ELb0ELb1ELb0EEENS1_21CollectiveEpilogueFwdINS6_IJS8_SA_S9_EEENS6_IJNS7_ILi1EEESI_SI_EEESC_SE_Li256ELb1ELb1ELb0ELb0EEENS1_19SingleTileSchedulerILb1ELb0ELb1ELi128EEEEEEEEEvNT_6ParamsE,"a",@progbits
	.sectionflags	@""
	.align	4
.nv.constant0._ZN7cutlass13device_kernelIN5flash19enable_sm80_to_sm89INS1_16FlashAttnFwdSm80INS1_25CollectiveMainloopFwdSm80ILi8ELi1ELb0EN4cute5tupleIJNS5_1CILi128EEENS7_ILi64EEENS7_ILi192EEEEEELi192ENS_10bfloat16_tEfNS_4arch4Sm80ELb0ELb1ELb0ELb1ELb1ELb0ELb1ELb0EEENS1_21CollectiveEpilogueFwdINS6_IJS8_SA_S9_EEENS6_IJNS7_ILi1EEESI_SI_EEESC_SE_Li256ELb1ELb1ELb0ELb0EEENS1_19SingleTileSchedulerILb1ELb0ELb1ELi128EEEEEEEEEvNT_6ParamsE:
	.zero		1944


//--------------------- .nv.constant0._ZN7cutlass13device_kernelIN5flash19enable_sm80_to_sm89INS1_16FlashAttnFwdSm80INS1_25CollectiveMainloopFwdSm80ILi8ELi1ELb0EN4cute5tupleIJNS5_1CILi128EEENS7_ILi64EEENS7_ILi192EEEEEELi192ENS_10bfloat16_tEfNS_4arch4Sm80ELb0ELb1ELb0ELb1ELb1ELb1ELb1ELb0EEENS1_21CollectiveEpilogueFwdINS6_IJS8_SA_S9_EEENS6_IJNS7_ILi1EEESI_SI_EEESC_SE_Li256ELb1ELb1ELb0ELb0EEENS1_19SingleTileSchedulerILb1ELb0ELb1ELi128EEEEEEEEEvNT_6ParamsE --------------------------
	.section	.nv.constant0._ZN7cutlass13device_kernelIN5flash19enable_sm80_to_sm89INS1_16FlashAttnFwdSm80INS1_25CollectiveMainloopFwdSm80ILi8ELi1ELb0EN4cute5tupleIJNS5_1CILi128EEENS7_ILi64EEENS7_ILi192EEEEEELi192ENS_10bfloat16_tEfNS_4arch4Sm80ELb0ELb1ELb0ELb1ELb1ELb1ELb1ELb0EEENS1_21CollectiveEpilogueFwdINS6_IJS8_SA_S9_EEENS6_IJNS7_ILi1EEESI_SI_EEESC_SE_Li256ELb1ELb1ELb0ELb0EEENS1_19SingleTileSchedulerILb1ELb0ELb1ELi128EEEEEEEEEvNT_6ParamsE,"a",@progbits
	.sectionflags	@""
	.align	4
.nv.constant0._ZN7cutlass13device_kernelIN5flash19enable_sm80_to_sm89INS1_16FlashAttnFwdSm80INS1_25CollectiveMainloopFwdSm80ILi8ELi1ELb0EN4cute5tupleIJNS5_1CILi128EEENS7_ILi64EEENS7_ILi192EEEEEELi192ENS_10bfloat16_tEfNS_4arch4Sm80ELb0ELb1ELb0ELb1ELb1ELb1ELb1ELb0EEENS1_21CollectiveEpilogueFwdINS6_IJS8_SA_S9_EEENS6_IJNS7_ILi1EEESI_SI_EEESC_SE_Li256ELb1ELb1ELb0ELb0EEENS1_19SingleTileSchedulerILb1ELb0ELb1ELi128EEEEEEEEEvNT_6ParamsE:
	.zero		1944


//--------------------- .nv.constant0._ZN7cutlass13device_kernelIN5flash19enable_sm80_to_sm89INS1_16FlashAttnFwdSm80INS1_25CollectiveMainloopFwdSm80ILi8ELi1ELb0EN4cute5tupleIJNS5_1CILi128EEENS7_ILi64EEENS7_ILi192EEEEEELi192ENS_10bfloat16_tEfNS_4arch4Sm80ELb1ELb0ELb0ELb0ELb1ELb0ELb1ELb0EEENS1_21CollectiveEpilogueFwdINS6_IJS8_SA_S9_EEENS6_IJNS7_ILi1EEESI_SI_EEESC_SE_Li256ELb0ELb1ELb0ELb0EEENS1_30DynamicPersistentTileSchedulerILi256ELi256ELb0ELb1ELb0EEEEEEEEEvNT_6ParamsE --------------------------
	.section	.nv.constant0._ZN7cutlass13device_kernelIN5flash19enable_sm80_to_sm89INS1_16FlashAttnFwdSm80INS1_25CollectiveMainloopFwdSm80ILi8ELi1ELb0EN4cute5tupleIJNS5_1CILi128EEENS7_ILi64EEENS7_ILi192EEEEEELi192ENS_10bfloat16_tEfNS_4arch4Sm80ELb1ELb0ELb0ELb0ELb1ELb0ELb1ELb0EEENS1_21CollectiveEpilogueFwdINS6_IJS8_SA_S9_EEENS6_IJNS7_ILi1EEESI_SI_EEESC_SE_Li256ELb0ELb1ELb0ELb0EEENS1_30DynamicPersistentTileSchedulerILi256ELi256ELb0ELb1ELb0EEEEEEEEEvNT_6ParamsE,"a",@progbits
	.sectionflags	@""
	.align	4
.nv.constant0._ZN7cutlass13device_kernelIN5flash19enable_sm80_to_sm89INS1_16FlashAttnFwdSm80INS1_25CollectiveMainloopFwdSm80ILi8ELi1ELb0EN4cute5tupleIJNS5_1CILi128EEENS7_ILi64EEENS7_ILi192EEEEEELi192ENS_10bfloat16_tEfNS_4arch4Sm80ELb1ELb0ELb0ELb0ELb1ELb0ELb1ELb0EEENS1_21CollectiveEpilogueFwdINS6_IJS8_SA_S9_EEENS6_IJNS7_ILi1EEESI_SI_EEESC_SE_Li256ELb0ELb1ELb0ELb0EEENS1_30DynamicPersistentTileSchedulerILi256ELi256ELb0ELb1ELb0EEEEEEEEEvNT_6ParamsE:
	.zero		1960


//--------------------- .nv.constant0._ZN7cutlass13device_kernelIN5flash19enable_sm80_to_sm89INS1_16FlashAttnFwdSm80INS1_25CollectiveMainloopFwdSm80ILi8ELi1ELb0EN4cute5tupleIJNS5_1CILi128EEENS7_ILi64EEENS7_ILi192EEEEEELi192ENS_10bfloat16_tEfNS_4arch4Sm80ELb1ELb0ELb0ELb1ELb1ELb0ELb1ELb0EEENS1_21CollectiveEpilogueFwdINS6_IJS8_SA_S9_EEENS6_IJNS7_ILi1EEESI_SI_EEESC_SE_Li256ELb1ELb1ELb0ELb0EEENS1_19SingleTileSchedulerILb1ELb0ELb1ELi128EEEEEEEEEvNT_6ParamsE --------------------------
	.section	.nv.constant0._ZN7cutlass13device_kernelIN5flash19enable_sm80_to_sm89INS1_16FlashAttnFwdSm80INS1_25CollectiveMainloopFwdSm80ILi8ELi1ELb0EN4cute5tupleIJNS5_1CILi128EEENS7_ILi64EEENS7_ILi192EEEEEELi192ENS_10bfloat16_tEfNS_4arch4Sm80ELb1ELb0ELb0ELb1ELb1ELb0ELb1ELb0EEENS1_21CollectiveEpilogueFwdINS6_IJS8_SA_S9_EEENS6_IJNS7_ILi1EEESI_SI_EEESC_SE_Li256ELb1ELb1ELb0ELb0EEENS1_19SingleTileSchedulerILb1ELb0ELb1ELi128EEEEEEEEEvNT_6ParamsE,"a",@progbits
	.sectionflags	@""
	.align	4
.nv.constant0._ZN7cutlass13device_kernelIN5flash19enable_sm80_to_sm89INS1_16FlashAttnFwdSm80INS1_25CollectiveMainloopFwdSm80ILi8ELi1ELb0EN4cute5tupleIJNS5_1CILi128EEENS7_ILi64EEENS7_ILi192EEEEEELi192ENS_10bfloat16_tEfNS_4arch4Sm80ELb1ELb0ELb0ELb1ELb1ELb0ELb1ELb0EEENS1_21CollectiveEpilogueFwdINS6_IJS8_SA_S9_EEENS6_IJNS7_ILi1EEESI_SI_EEESC_SE_Li256ELb1ELb1ELb0ELb0EEENS1_19SingleTileSchedulerILb1ELb0ELb1ELi128EEEEEEEEEvNT_6ParamsE:
	.zero		1944


//--------------------- .nv.constant0._ZN7cutlass13device_kernelIN5flash19enable_sm80_to_sm89INS1_16FlashAttnFwdSm80INS1_25CollectiveMainloopFwdSm80ILi8ELi1ELb0EN4cute5tupleIJNS5_1CILi128EEENS7_ILi64EEENS7_ILi192EEEEEELi192ENS_10bfloat16_tEfNS_4arch4Sm80ELb1ELb0ELb0ELb1ELb1ELb1ELb1ELb0EEENS1_21CollectiveEpilogueFwdINS6_IJS8_SA_S9_EEENS6_IJNS7_ILi1EEESI_SI_EEESC_SE_Li256ELb1ELb1ELb0ELb0EEENS1_19SingleTileSchedulerILb1ELb0ELb1ELi128EEEEEEEEEvNT_6ParamsE --------------------------
	.section	.nv.constant0._ZN7cutlass13device_kernelIN5flash19enable_sm80_to_sm89INS1_16FlashAttnFwdSm80INS1_25CollectiveMainloopFwdSm80ILi8ELi1ELb0EN4cute5tupleIJNS5_1CILi128EEENS7_ILi64EEENS7_ILi192EEEEEELi192ENS_10bfloat16_tEfNS_4arch4Sm80ELb1ELb0ELb0ELb1ELb1ELb1ELb1ELb0EEENS1_21CollectiveEpilogueFwdINS6_IJS8_SA_S9_EEENS6_IJNS7_ILi1EEESI_SI_EEESC_SE_Li256ELb1ELb1ELb0ELb0EEENS1_19SingleTileSchedulerILb1ELb0ELb1ELi128EEEEEEEEEvNT_6ParamsE,"a",@progbits
	.sectionflags	@""
	.align	4
.nv.constant0._ZN7cutlass13device_kernelIN5flash19enable_sm80_to_sm89INS1_16FlashAttnFwdSm80INS1_25CollectiveMainloopFwdSm80ILi8ELi1ELb0EN4cute5tupleIJNS5_1CILi128EEENS7_ILi64EEENS7_ILi192EEEEEELi192ENS_10bfloat16_tEfNS_4arch4Sm80ELb1ELb0ELb0ELb1ELb1ELb1ELb1ELb0EEENS1_21CollectiveEpilogueFwdINS6_IJS8_SA_S9_EEENS6_IJNS7_ILi1EEESI_SI_EEESC_SE_Li256ELb1ELb1ELb0ELb0EEENS1_19SingleTileSchedulerILb1ELb0ELb1ELi128EEEEEEEEEvNT_6ParamsE:
	.zero		1944


//--------------------- .nv.constant0._ZN7cutlass13device_kernelIN5flash19enable_sm80_to_sm89INS1_16FlashAttnFwdSm80INS1_25CollectiveMainloopFwdSm80ILi8ELi2ELb0EN4cute5tupleIJNS5_1CILi128EEENS7_ILi64EEENS7_ILi192EEEEEELi192ENS_10bfloat16_tEfNS_4arch4Sm80ELb0ELb0ELb0ELb0ELb1ELb0ELb1ELb0EEENS1_21CollectiveEpilogueFwdINS6_IJS8_SA_S9_EEENS6_IJNS7_ILi1EEESI_SI_EEESC_SE_Li256ELb0ELb1ELb0ELb0EEENS1_19SingleTileSchedulerILb0ELb0ELb1ELi128EEEEEEEEEvNT_6ParamsE --------------------------
	.section	.nv.constant0._ZN7cutlass13device_kernelIN5flash19enable_sm80_to_sm89INS1_16FlashAttnFwdSm80INS1_25CollectiveMainloopFwdSm80ILi8ELi2ELb0EN4cute5tupleIJNS5_1CILi128EEENS7_ILi64EEENS7_ILi192EEEEEELi192ENS_10bfloat16_tEfNS_4arch4Sm80ELb0ELb0ELb0ELb0ELb1ELb0ELb1ELb0EEENS1_21CollectiveEpilogueFwdINS6_IJS8_SA_S9_EEENS6_IJNS7_ILi1EEESI_SI_EEESC_SE_Li256ELb0ELb1ELb0ELb0EEENS1_19SingleTileSchedulerILb0ELb0ELb1ELi128EEEEEEEEEvNT_6ParamsE,"a",@progbits
	.sectionflags	@""
	.align	4
.nv.constant0._ZN7cutlass13device_kernelIN5flash19enable_sm80_to_sm89INS1_16FlashAttnFwdSm80INS1_25CollectiveMainloopFwdSm80ILi8ELi2ELb0EN4cute5tupleIJNS5_1CILi128EEENS7_ILi64EEENS7_ILi192EEEEEELi192ENS_10bfloat16_tEfNS_4arch4Sm80ELb0ELb0ELb0ELb0ELb1ELb0ELb1ELb0EEENS1_21CollectiveEpilogueFwdINS6_IJS8_SA_S9_EEENS6_IJNS7_ILi1EEESI_SI_EEESC_SE_Li256ELb0ELb1ELb0ELb0EEENS1_19SingleTileSchedulerILb0ELb0ELb1ELi128EEEEEEEEEvNT_6ParamsE:
	.zero		1944


//--------------------- .nv.constant0._ZN7cutlass13device_kernelIN5flash19enable_sm80_to_sm89INS1_16FlashAttnFwdSm80INS1_25CollectiveMainloopFwdSm80ILi8ELi2ELb0EN4cute5tupleIJNS5_1CILi128EEENS7_ILi64EEENS7_ILi192EEEEEELi192ENS_10bfloat16_tEfNS_4arch4Sm80ELb0ELb0ELb0ELb1ELb1ELb0ELb1ELb0EEENS1_21CollectiveEpilogueFwdINS6_IJS8_SA_S9_EEENS6_IJNS7_ILi1EEESI_SI_EEESC_SE_Li256ELb1ELb1ELb0ELb0EEENS1_19SingleTileSchedulerILb1ELb0ELb1ELi128EEEEEEEEEvNT_6ParamsE --------------------------
	.section	.nv.constant0._ZN7cutlass13device_kernelIN5flash19enable_sm80_to_sm89INS1_16FlashAttnFwdSm80INS1_25CollectiveMainloopFwdSm80ILi8ELi2ELb0EN4cute5tupleIJNS5_1CILi128EEENS7_ILi64EEENS7_ILi192EEEEEELi192ENS_10bfloat16_tEfNS_4arch4Sm80ELb0ELb0ELb0ELb1ELb1ELb0ELb1ELb0EEENS1_21CollectiveEpilogueFwdINS6_IJS8_SA_S9_EEENS6_IJNS7_ILi1EEESI_SI_EEESC_SE_Li256ELb1ELb1ELb0ELb0EEENS1_19SingleTileSchedulerILb1ELb0ELb1ELi128EEEEEEEEEvNT_6ParamsE,"a",@progbits
	.sectionflags	@""
	.align	4
.nv.constant0._ZN7cutlass13device_kernelIN5flash19enable_sm80_to_sm89INS1_16FlashAttnFwdSm80INS1_25CollectiveMainloopFwdSm80ILi8ELi2ELb0EN4cute5tupleIJNS5_1CILi128EEENS7_ILi64EEENS7_ILi192EEEEEELi192ENS_10bfloat16_tEfNS_4arch4Sm80ELb0ELb0ELb0ELb1ELb1ELb0ELb1ELb0EEENS1_21CollectiveEpilogueFwdINS6_IJS8_SA_S9_EEENS6_IJNS7_ILi1EEESI_SI_EEESC_SE_Li256ELb1ELb1ELb0ELb0EEENS1_19SingleTileSchedulerILb1ELb0ELb1ELi128EEEEEEEEEvNT_6ParamsE:
	.zero		1944


//--------------------- .nv.constant0._ZN7cutlass13device_kernelIN5flash19enable_sm80_to_sm89INS1_16FlashAttnFwdSm80INS1_25CollectiveMainloopFwdSm80ILi8ELi2ELb0EN4cute5tupleIJNS5_1CILi128EEENS7_ILi64EEENS7_ILi192EEEEEELi192ENS_10bfloat16_tEfNS_4arch4Sm80ELb0ELb0ELb0ELb1ELb1ELb1ELb1ELb0EEENS1_21CollectiveEpilogueFwdINS6_IJS8_SA_S9_EEENS6_IJNS7_ILi1EEESI_SI_EEESC_SE_Li256ELb1ELb1ELb0ELb0EEENS1_19SingleTileSchedulerILb1ELb0ELb1ELi128EEEEEEEEEvNT_6ParamsE --------------------------
	.section	.nv.constant0._ZN7cutlass13device_kernelIN5flash19enable_sm80_to_sm89INS1_16FlashAttnFwdSm80INS1_25CollectiveMainloopFwdSm80ILi8ELi2ELb0EN4cute5tupleIJNS5_1CILi128EEENS7_ILi64EEENS7_ILi192EEEEEELi192ENS_10bfloat16_tEfNS_4arch4Sm80ELb0ELb0ELb0ELb1ELb1ELb1ELb1ELb0EEENS1_21CollectiveEpilogueFwdINS6_IJS8_SA_S9_EEENS6_IJNS7_ILi1EEESI_SI_EEESC_SE_Li256ELb1ELb1ELb0ELb0EEENS1_19SingleTileSchedulerILb1ELb0ELb1ELi128EEEEEEEEEvNT_6ParamsE,"a",@progbits
	.sectionflags	@""
	.align	4
.nv.constant0._ZN7cutlass13device_kernelIN5flash19enable_sm80_to_sm89INS1_16FlashAttnFwdSm80INS1_25CollectiveMainloopFwdSm80ILi8ELi2ELb0EN4cute5tupleIJNS5_1CILi128EEENS7_ILi64EEENS7_ILi192EEEEEELi192ENS_10bfloat16_tEfNS_4arch4Sm80ELb0ELb0ELb0ELb1ELb1ELb1ELb1ELb0EEENS1_21CollectiveEpilogueFwdINS6_IJS8_SA_S9_EEENS6_IJNS7_ILi1EEESI_SI_EEESC_SE_Li256ELb1ELb1ELb0ELb0EEENS1_19SingleTileSchedulerILb1ELb0ELb1ELi128EEEEEEEEEvNT_6ParamsE:
	.zero		1944


//--------------------- .nv.constant0._ZN7cutlass13device_kernelIN5flash19enable_sm80_to_sm89INS1_16FlashAttnFwdSm80INS1_25CollectiveMainloopFwdSm80ILi8ELi2ELb0EN4cute5tupleIJNS5_1CILi128EEENS7_ILi64EEENS7_ILi192EEEEEELi192ENS_10bfloat16_tEfNS_4arch4Sm80ELb0ELb1ELb0ELb0ELb1ELb0ELb1ELb0EEENS1_21CollectiveEpilogueFwdINS6_IJS8_SA_S9_EEENS6_IJNS7_ILi1EEESI_SI_EEESC_SE_Li256ELb0ELb1ELb0ELb0EEENS1_19SingleTileSchedulerILb0ELb0ELb1ELi128EEEEEEEEEvNT_6ParamsE --------------------------
	.section	.nv.constant0._ZN7cutlass13device_kernelIN5flash19enable_sm80_to_sm89INS1_16FlashAttnFwdSm80INS1_25CollectiveMainloopFwdSm80ILi8ELi2ELb0EN4cute5tupleIJNS5_1CILi128EEENS7_ILi64EEENS7_ILi192EEEEEELi192ENS_10bfloat16_tEfNS_4arch4Sm80ELb0ELb1ELb0ELb0ELb1ELb0ELb1ELb0EEENS1_21CollectiveEpilogueFwdINS6_IJS8_SA_S9_EEENS6_IJNS7_ILi1EEESI_SI_EEESC_SE_Li256ELb0ELb1ELb0ELb0EEENS1_19SingleTileSchedulerILb0ELb0ELb1ELi128EEEEEEEEEvNT_6ParamsE,"a",@progbits
	.sectionflags	@""
	.align	4
.nv.constant0._ZN7cutlass13device_kernelIN5flash19enable_sm80_to_sm89INS1_16FlashAttnFwdSm80INS1_25CollectiveMainloopFwdSm80ILi8ELi2ELb0EN4cute5tupleIJNS5_1CILi128EEENS7_ILi64EEENS7_ILi192EEEEEELi192ENS_10bfloat16_tEfNS_4arch4Sm80ELb0ELb1ELb0ELb0ELb1ELb0ELb1ELb0EEENS1_21CollectiveEpilogueFwdINS6_IJS8_SA_S9_EEENS6_IJNS7_ILi1EEESI_SI_EEESC_SE_Li256ELb0ELb1ELb0ELb0EEENS1_19SingleTileSchedulerILb0ELb0ELb1ELi128EEEEEEEEEvNT_6ParamsE:
	.zero		1944


//--------------------- .nv.constant0._ZN7cutlass13device_kernelIN5flash19enable_sm80_to_sm89INS1_16FlashAttnFwdSm80INS1_25CollectiveMainloopFwdSm80ILi8ELi2ELb0EN4cute5tupleIJNS5_1CILi128EEENS7_ILi64EEENS7_ILi192EEEEEELi192ENS_10bfloat16_tEfNS_4arch4Sm80ELb0ELb1ELb0ELb1ELb1ELb0ELb1ELb0EEENS1_21CollectiveEpilogueFwdINS6_IJS8_SA_S9_EEENS6_IJNS7_ILi1EEESI_SI_EEESC_SE_Li256ELb1ELb1ELb0ELb0EEENS1_19SingleTileSchedulerILb1ELb0ELb1ELi128EEEEEEEEEvNT_6ParamsE --------------------------
	.section	.nv.constant0._ZN7cutlass13device_kernelIN5flash19enable_sm80_to_sm89INS1_16FlashAttnFwdSm80INS1_25CollectiveMainloopFwdSm80ILi8ELi2ELb0EN4cute5tupleIJNS5_1CILi128EEENS7_ILi64EEENS7_ILi192EEEEEELi192ENS_10bfloat16_tEfNS_4arch4Sm80ELb0ELb1ELb0ELb1ELb1ELb0ELb1ELb0EEENS1_21CollectiveEpilogueFwdINS6_IJS8_SA_S9_EEENS6_IJNS7_ILi1EEESI_SI_EEESC_SE_Li256ELb1ELb1ELb0ELb0EEENS1_19SingleTileSchedulerILb1ELb0ELb1ELi128EEEEEEEEEvNT_6ParamsE,"a",@progbits
	.sectionflags	@""
	.align	4
.nv.constant0._ZN7cutlass13device_kernelIN5flash19enable_sm80_to_sm89INS1_16FlashAttnFwdSm80INS1_25CollectiveMainloopFwdSm80ILi8ELi2ELb0EN4cute5tupleIJNS5_1CILi128EEENS7_ILi64EEENS7_ILi192EEEEEELi192ENS_10bfloat16_tEfNS_4arch4Sm80ELb0ELb1ELb0ELb1ELb1ELb0ELb1ELb0EEENS1_21CollectiveEpilogueFwdINS6_IJS8_SA_S9_EEENS6_IJNS7_ILi1EEESI_SI_EEESC_SE_Li256ELb1ELb1ELb0ELb0EEENS1_19SingleTileSchedulerILb1ELb0ELb1ELi128EEEEEEEEEvNT_6ParamsE:
	.zero		1944


//--------------------- .nv.constant0._ZN7cutlass13device_kernelIN5flash19enable_sm80_to_sm89INS1_16FlashAttnFwdSm80INS1_25CollectiveMainloopFwdSm80ILi8ELi2ELb0EN4cute5tupleIJNS5_1CILi128EEENS7_ILi64EEENS7_ILi192EEEEEELi192ENS_10bfloat16_tEfNS_4arch4Sm80ELb0ELb1ELb0ELb1ELb1ELb1ELb1ELb0EEENS1_21CollectiveEpilogueFwdINS6_IJS8_SA_S9_EEENS6_IJNS7_ILi1EEESI_SI_EEESC_SE_Li256ELb1ELb1ELb0ELb0EEENS1_19SingleTileSchedulerILb1ELb0ELb1ELi128EEEEEEEEEvNT_6ParamsE --------------------------
	.section	.nv.constant0._ZN7cutlass13device_kernelIN5flash19enable_sm80_to_sm89INS1_16FlashAttnFwdSm80INS1_25CollectiveMainloopFwdSm80ILi8ELi2ELb0EN4cute5tupleIJNS5_1CILi128EEENS7_ILi64EEENS7_ILi192EEEEEELi192ENS_10bfloat16_tEfNS_4arch4Sm80ELb0ELb1ELb0ELb1ELb1ELb1ELb1ELb0EEENS1_21CollectiveEpilogueFwdINS6_IJS8_SA_S9_EEENS6_IJNS7_ILi1EEESI_SI_EEESC_SE_Li256ELb1ELb1ELb0ELb0EEENS1_19SingleTileSchedulerILb1ELb0ELb1ELi128EEEEEEEEEvNT_6ParamsE,"a",@progbits
	.sectionflags	@""
	.align	4
.nv.constant0._ZN7cutlass13device_kernelIN5flash19enable_sm80_to_sm89INS1_16FlashAttnFwdSm80INS1_25CollectiveMainloopFwdSm80ILi8ELi2ELb0EN4cute5tupleIJNS5_1CILi128EEENS7_ILi64EEENS7_ILi192EEEEEELi192ENS_10bfloat16_tEfNS_4arch4Sm80ELb0ELb1ELb0ELb1ELb1ELb1ELb1ELb0EEENS1_21CollectiveEpilogueFwdINS6_IJS8_SA_S9_EEENS6_IJNS7_ILi1EEESI_SI_EEESC_SE_Li256ELb1ELb1ELb0ELb0EEENS1_19SingleTileSchedulerILb1ELb0ELb1ELi128EEEEEEEEEvNT_6ParamsE:
	.zero		1944


//--------------------- .nv.constant0._ZN7cutlass13device_kernelIN5flash19enable_sm80_to_sm89INS1_16FlashAttnFwdSm80INS1_25CollectiveMainloopFwdSm80ILi8ELi2ELb0EN4cute5tupleIJNS5_1CILi128EEENS7_ILi64EEENS7_ILi192EEEEEELi192ENS_10bfloat16_tEfNS_4arch4Sm80ELb1ELb0ELb0ELb0ELb1ELb0ELb1ELb0EEENS1_21CollectiveEpilogueFwdINS6_IJS8_SA_S9_EEENS6_IJNS7_ILi1EEESI_SI_EEESC_SE_Li256ELb0ELb1ELb0ELb0EEENS1_30DynamicPersistentTileSchedulerILi256ELi256ELb0ELb1ELb0EEEEEEEEEvNT_6ParamsE --------------------------
	.section	.nv.constant0._ZN7cutlass13device_kernelIN5flash19enable_sm80_to_sm89INS1_16FlashAttnFwdSm80INS1_25CollectiveMainloopFwdSm80ILi8ELi2ELb0EN4cute5tupleIJNS5_1CILi128EEENS7_ILi64EEENS7_ILi192EEEEEELi192ENS_10bfloat16_tEfNS_4arch4Sm80ELb1ELb0ELb0ELb0ELb1ELb0ELb1ELb0EEENS1_21CollectiveEpilogueFwdINS6_IJS8_SA_S9_EEENS6_IJNS7_ILi1EEESI_SI_EEESC_SE_Li256ELb0ELb1ELb0ELb0EEENS1_30DynamicPersistentTileSchedulerILi256ELi256ELb0ELb1ELb0EEEEEEEEEvNT_6ParamsE,"a",@progbits
	.sectionflags	@""
	.align	4
.nv.constant0._ZN7cutlass13device_kernelIN5flash19enable_sm80_to_sm89INS1_16FlashAttnFwdSm80INS1_25CollectiveMainloopFwdSm80ILi8ELi2ELb0EN4cute5tupleIJNS5_1CILi128EEENS7_ILi64EEENS7_ILi192EEEEEELi192ENS_10bfloat16_tEfNS_4arch4Sm80ELb1ELb0ELb0ELb0ELb1ELb0ELb1ELb0EEENS1_21CollectiveEpilogueFwdINS6_IJS8_SA_S9_EEENS6_IJNS7_ILi1EEESI_SI_EEESC_SE_Li256ELb0ELb1ELb0ELb0EEENS1_30DynamicPersistentTileSchedulerILi256ELi256ELb0ELb1ELb0EEEEEEEEEvNT_6ParamsE:
	.zero		1960


//--------------------- .nv.constant0._ZN7cutlass13device_kernelIN5flash19enable_sm80_to_sm89INS1_16FlashAttnFwdSm80INS1_25CollectiveMainloopFwdSm80ILi8ELi2ELb0EN4cute5tupleIJNS5_1CILi128EEENS7_ILi64EEENS7_ILi192EEEEEELi192ENS_10bfloat16_tEfNS_4arch4Sm80ELb1ELb0ELb0ELb1ELb1ELb0ELb1ELb0EEENS1_21CollectiveEpilogueFwdINS6_IJS8_SA_S9_EEENS6_IJNS7_ILi1EEESI_SI_EEESC_SE_Li256ELb1ELb1ELb0ELb0EEENS1_19SingleTileSchedulerILb1ELb0ELb1ELi128EEEEEEEEEvNT_6ParamsE --------------------------
	.section	.nv.constant0._ZN7cutlass13device_kernelIN5flash19enable_sm80_to_sm89INS1_16FlashAttnFwdSm80INS1_25CollectiveMainloopFwdSm80ILi8ELi2ELb0EN4cute5tupleIJNS5_1CILi128EEENS7_ILi64EEENS7_ILi192EEEEEELi192ENS_10bfloat16_tEfNS_4arch4Sm80ELb1ELb0ELb0ELb1ELb1ELb0ELb1ELb0EEENS1_21CollectiveEpilogueFwdINS6_IJS8_SA_S9_EEENS6_IJNS7_ILi1EEESI_SI_EEESC_SE_Li256ELb1ELb1ELb0ELb0EEENS1_19SingleTileSchedulerILb1ELb0ELb1ELi128EEEEEEEEEvNT_6ParamsE,"a",@progbits
	.sectionflags	@""
	.align	4
.nv.constant0._ZN7cutlass13device_kernelIN5flash19enable_sm80_to_sm89INS1_16FlashAttnFwdSm80INS1_25CollectiveMainloopFwdSm80ILi8ELi2ELb0EN4cute5tupleIJNS5_1CILi128EEENS7_ILi64EEENS7_ILi192EEEEEELi192ENS_10bfloat16_tEfNS_4arch4Sm80ELb1ELb0ELb0ELb1ELb1ELb0ELb1ELb0EEENS1_21CollectiveEpilogueFwdINS6_IJS8_SA_S9_EEENS6_IJNS7_ILi1EEESI_SI_EEESC_SE_Li256ELb1ELb1ELb0ELb0EEENS1_19SingleTileSchedulerILb1ELb0ELb1ELi128EEEEEEEEEvNT_6ParamsE:
	.zero		1944


//--------------------- .nv.constant0._ZN7cutlass13device_kernelIN5flash19enable_sm80_to_sm89INS1_16FlashAttnFwdSm80INS1_25CollectiveMainloopFwdSm80ILi8ELi2ELb0EN4cute5tupleIJNS5_1CILi128EEENS7_ILi64EEENS7_ILi192EEEEEELi192ENS_10bfloat16_tEfNS_4arch4Sm80ELb1ELb0ELb0ELb1ELb1ELb1ELb1ELb0EEENS1_21CollectiveEpilogueFwdINS6_IJS8_SA_S9_EEENS6_IJNS7_ILi1EEESI_SI_EEESC_SE_Li256ELb1ELb1ELb0ELb0EEENS1_19SingleTileSchedulerILb1ELb0ELb1ELi128EEEEEEEEEvNT_6ParamsE --------------------------
	.section	.nv.constant0._ZN7cutlass13device_kernelIN5flash19enable_sm80_to_sm89INS1_16FlashAttnFwdSm80INS1_25CollectiveMainloopFwdSm80ILi8ELi2ELb0EN4cute5tupleIJNS5_1CILi128EEENS7_ILi64EEENS7_ILi192EEEEEELi192ENS_10bfloat16_tEfNS_4arch4Sm80ELb1ELb0ELb0ELb1ELb1ELb1ELb1ELb0EEENS1_21CollectiveEpilogueFwdINS6_IJS8_SA_S9_EEENS6_IJNS7_ILi1EEESI_SI_EEESC_SE_Li256ELb1ELb1ELb0ELb0EEENS1_19SingleTileSchedulerILb1ELb0ELb1ELi128EEEEEEEEEvNT_6ParamsE,"a",@progbits
	.sectionflags	@""
	.align	4
.nv.constant0._ZN7cutlass13device_kernelIN5flash19enable_sm80_to_sm89INS1_16FlashAttnFwdSm80INS1_25CollectiveMainloopFwdSm80ILi8ELi2ELb0EN4cute5tupleIJNS5_1CILi128EEENS7_ILi64EEENS7_ILi192EEEEEELi192ENS_10bfloat16_tEfNS_4arch4Sm80ELb1ELb0ELb0ELb1ELb1ELb1ELb1ELb0EEENS1_21CollectiveEpilogueFwdINS6_IJS8_SA_S9_EEENS6_IJNS7_ILi1EEESI_SI_EEESC_SE_Li256ELb1ELb1ELb0ELb0EEENS1_19SingleTileSchedulerILb1ELb0ELb1ELi128EEEEEEEEEvNT_6ParamsE:
	.zero		1944


//--------------------- SYMBOLS --------------------------

	.type		.nv.reservedSmem.offset0,@object
	.size		.nv.reservedSmem.offset0,0x4
